//
// Generated by NVIDIA NVVM Compiler
//
// Compiler Build ID: CL-36424714
// Cuda compilation tools, release 13.0, V13.0.88
// Based on NVVM 20.0.0
//

.version 9.0
.target sm_100
.address_size 64

	// .globl	_Z11findAllMinsPiS_i

.visible .entry _Z11findAllMinsPiS_i(
	.param .u64 .ptr .align 1 _Z11findAllMinsPiS_i_param_0,
	.param .u64 .ptr .align 1 _Z11findAllMinsPiS_i_param_1,
	.param .u32 _Z11findAllMinsPiS_i_param_2
)
{
	.reg .pred 	%p<12>;
	.reg .b32 	%r<56>;
	.reg .b64 	%rd<12>;

	ld.param.u64 	%rd4, [_Z11findAllMinsPiS_i_param_0];
	ld.param.u64 	%rd3, [_Z11findAllMinsPiS_i_param_1];
	ld.param.u32 	%r24, [_Z11findAllMinsPiS_i_param_2];
	cvta.to.global.u64 	%rd1, %rd4;
	mov.u32 	%r25, %ctaid.x;
	mov.u32 	%r26, %ntid.x;
	mov.u32 	%r27, %tid.x;
	mad.lo.s32 	%r1, %r25, %r26, %r27;
	mul.lo.s32 	%r2, %r24, %r1;
	setp.ge.s32 	%p1, %r1, %r24;
	@%p1 bra 	$L__BB0_9;
	setp.lt.s32 	%p2, %r24, 1;
	mov.b32 	%r55, 2147483647;
	@%p2 bra 	$L__BB0_8;
	and.b32  	%r3, %r24, 3;
	setp.lt.u32 	%p3, %r24, 4;
	mov.b32 	%r55, 2147483647;
	mov.b32 	%r50, 0;
	@%p3 bra 	$L__BB0_5;
	and.b32  	%r50, %r24, 2147483644;
	neg.s32 	%r47, %r50;
	add.s64 	%rd2, %rd1, 8;
	mov.b32 	%r55, 2147483647;
	mov.u32 	%r46, %r2;
$L__BB0_4:
	mul.wide.s32 	%rd5, %r46, 4;
	add.s64 	%rd6, %rd2, %rd5;
	ld.global.u32 	%r33, [%rd6+-8];
	setp.gt.s32 	%p4, %r33, 0;
	min.s32 	%r34, %r33, %r55;
	selp.b32 	%r35, %r34, %r55, %p4;
	ld.global.u32 	%r36, [%rd6+-4];
	setp.gt.s32 	%p5, %r36, 0;
	min.s32 	%r37, %r36, %r35;
	selp.b32 	%r38, %r37, %r35, %p5;
	ld.global.u32 	%r39, [%rd6];
	setp.gt.s32 	%p6, %r39, 0;
	min.s32 	%r40, %r39, %r38;
	selp.b32 	%r41, %r40, %r38, %p6;
	ld.global.u32 	%r42, [%rd6+4];
	setp.gt.s32 	%p7, %r42, 0;
	min.s32 	%r43, %r42, %r41;
	selp.b32 	%r55, %r43, %r41, %p7;
	add.s32 	%r47, %r47, 4;
	add.s32 	%r46, %r46, 4;
	setp.ne.s32 	%p8, %r47, 0;
	@%p8 bra 	$L__BB0_4;
$L__BB0_5:
	setp.eq.s32 	%p9, %r3, 0;
	@%p9 bra 	$L__BB0_8;
	add.s32 	%r53, %r50, %r2;
	neg.s32 	%r52, %r3;
$L__BB0_7:
	.pragma "nounroll";
	mul.wide.s32 	%rd7, %r53, 4;
	add.s64 	%rd8, %rd1, %rd7;
	ld.global.u32 	%r44, [%rd8];
	setp.gt.s32 	%p10, %r44, 0;
	min.s32 	%r45, %r44, %r55;
	selp.b32 	%r55, %r45, %r55, %p10;
	add.s32 	%r53, %r53, 1;
	add.s32 	%r52, %r52, 1;
	setp.ne.s32 	%p11, %r52, 0;
	@%p11 bra 	$L__BB0_7;
$L__BB0_8:
	cvta.to.global.u64 	%rd9, %rd3;
	mul.wide.s32 	%rd10, %r1, 4;
	add.s64 	%rd11, %rd9, %rd10;
	st.global.u32 	[%rd11], %r55;
$L__BB0_9:
	ret;

}
	// .globl	_Z5relaxPiS_S_iS_
.visible .entry _Z5relaxPiS_S_iS_(
	.param .u64 .ptr .align 1 _Z5relaxPiS_S_iS__param_0,
	.param .u64 .ptr .align 1 _Z5relaxPiS_S_iS__param_1,
	.param .u64 .ptr .align 1 _Z5relaxPiS_S_iS__param_2,
	.param .u32 _Z5relaxPiS_S_iS__param_3,
	.param .u64 .ptr .align 1 _Z5relaxPiS_S_iS__param_4
)
{
	.reg .pred 	%p<29>;
	.reg .b32 	%r<66>;
	.reg .b64 	%rd<35>;

	ld.param.u64 	%rd20, [_Z5relaxPiS_S_iS__param_0];
	ld.param.u64 	%rd19, [_Z5relaxPiS_S_iS__param_1];
	ld.param.u64 	%rd21, [_Z5relaxPiS_S_iS__param_2];
	ld.param.u32 	%r29, [_Z5relaxPiS_S_iS__param_3];
	ld.param.u64 	%rd22, [_Z5relaxPiS_S_iS__param_4];
	cvta.to.global.u64 	%rd1, %rd21;
	cvta.to.global.u64 	%rd2, %rd20;
	cvta.to.global.u64 	%rd3, %rd22;
	mov.u32 	%r30, %ctaid.x;
	mov.u32 	%r31, %ntid.x;
	mul.lo.s32 	%r1, %r30, %r31;
	mov.u32 	%r2, %tid.x;
	add.s32 	%r3, %r1, %r2;
	setp.ge.s32 	%p1, %r3, %r29;
	@%p1 bra 	$L__BB1_23;
	cvta.to.global.u64 	%rd23, %rd19;
	mul.wide.s32 	%rd24, %r3, 4;
	add.s64 	%rd25, %rd23, %rd24;
	ld.global.u32 	%r32, [%rd25];
	setp.eq.s32 	%p2, %r32, 0;
	setp.lt.s32 	%p3, %r29, 1;
	or.pred  	%p4, %p2, %p3;
	@%p4 bra 	$L__BB1_23;
	mul.lo.s32 	%r4, %r29, %r3;
	add.s64 	%rd4, %rd1, %rd24;
	and.b32  	%r5, %r29, 3;
	setp.lt.u32 	%p5, %r29, 4;
	mov.b32 	%r62, 0;
	@%p5 bra 	$L__BB1_17;
	and.b32  	%r62, %r29, 2147483644;
	add.s64 	%rd5, %rd3, 8;
	neg.s32 	%r59, %r3;
	add.s64 	%rd32, %rd1, 8;
	add.s64 	%rd31, %rd2, 8;
	mov.b32 	%r61, 0;
	mov.u32 	%r60, %r4;
$L__BB1_4:
	mul.wide.s32 	%rd27, %r60, 4;
	add.s64 	%rd10, %rd5, %rd27;
	ld.global.u32 	%r11, [%rd10+-8];
	setp.eq.s32 	%p6, %r11, 0;
	setp.eq.s32 	%p7, %r59, 0;
	or.pred  	%p8, %p7, %p6;
	@%p8 bra 	$L__BB1_7;
	ld.global.u32 	%r35, [%rd31+-8];
	setp.eq.s32 	%p9, %r35, 0;
	@%p9 bra 	$L__BB1_7;
	ld.global.u32 	%r36, [%rd4];
	add.s32 	%r37, %r11, %r36;
	atom.global.min.s32 	%r38, [%rd32+-8], %r37;
$L__BB1_7:
	add.s32 	%r39, %r61, 1;
	ld.global.u32 	%r12, [%rd10+-4];
	setp.eq.s32 	%p10, %r12, 0;
	setp.eq.s32 	%p11, %r39, %r3;
	or.pred  	%p12, %p11, %p10;
	@%p12 bra 	$L__BB1_10;
	ld.global.u32 	%r40, [%rd31+-4];
	setp.eq.s32 	%p13, %r40, 0;
	@%p13 bra 	$L__BB1_10;
	ld.global.u32 	%r41, [%rd4];
	add.s32 	%r42, %r12, %r41;
	atom.global.min.s32 	%r43, [%rd32+-4], %r42;
$L__BB1_10:
	add.s32 	%r44, %r61, 2;
	ld.global.u32 	%r13, [%rd10];
	setp.eq.s32 	%p14, %r13, 0;
	setp.eq.s32 	%p15, %r44, %r3;
	or.pred  	%p16, %p15, %p14;
	@%p16 bra 	$L__BB1_13;
	ld.global.u32 	%r45, [%rd31];
	setp.eq.s32 	%p17, %r45, 0;
	@%p17 bra 	$L__BB1_13;
	ld.global.u32 	%r46, [%rd4];
	add.s32 	%r47, %r13, %r46;
	atom.global.min.s32 	%r48, [%rd32], %r47;
$L__BB1_13:
	add.s32 	%r49, %r61, 3;
	ld.global.u32 	%r14, [%rd10+4];
	setp.eq.s32 	%p18, %r14, 0;
	setp.eq.s32 	%p19, %r49, %r3;
	or.pred  	%p20, %p19, %p18;
	@%p20 bra 	$L__BB1_16;
	ld.global.u32 	%r50, [%rd31+4];
	setp.eq.s32 	%p21, %r50, 0;
	@%p21 bra 	$L__BB1_16;
	ld.global.u32 	%r51, [%rd4];
	add.s32 	%r52, %r14, %r51;
	atom.global.min.s32 	%r53, [%rd32+4], %r52;
$L__BB1_16:
	add.s32 	%r61, %r61, 4;
	add.s32 	%r60, %r60, 4;
	add.s32 	%r59, %r59, 4;
	add.s64 	%rd32, %rd32, 16;
	add.s64 	%rd31, %rd31, 16;
	setp.ne.s32 	%p22, %r61, %r62;
	@%p22 bra 	$L__BB1_4;
$L__BB1_17:
	setp.eq.s32 	%p23, %r5, 0;
	@%p23 bra 	$L__BB1_23;
	mul.wide.u32 	%rd28, %r62, 4;
	add.s64 	%rd34, %rd1, %rd28;
	add.s64 	%rd33, %rd2, %rd28;
	sub.s32 	%r54, %r62, %r1;
	sub.s32 	%r65, %r54, %r2;
	add.s32 	%r64, %r62, %r4;
	neg.s32 	%r63, %r5;
$L__BB1_19:
	.pragma "nounroll";
	mul.wide.s32 	%rd29, %r64, 4;
	add.s64 	%rd30, %rd3, %rd29;
	ld.global.u32 	%r25, [%rd30];
	setp.eq.s32 	%p24, %r25, 0;
	setp.eq.s32 	%p25, %r65, 0;
	or.pred  	%p26, %p25, %p24;
	@%p26 bra 	$L__BB1_22;
	ld.global.u32 	%r55, [%rd33];
	setp.eq.s32 	%p27, %r55, 0;
	@%p27 bra 	$L__BB1_22;
	ld.global.u32 	%r56, [%rd4];
	add.s32 	%r57, %r25, %r56;
	atom.global.min.s32 	%r58, [%rd34], %r57;
$L__BB1_22:
	add.s64 	%rd34, %rd34, 4;
	add.s64 	%rd33, %rd33, 4;
	add.s32 	%r65, %r65, 1;
	add.s32 	%r64, %r64, 1;
	add.s32 	%r63, %r63, 1;
	setp.ne.s32 	%p28, %r63, 0;
	@%p28 bra 	$L__BB1_19;
$L__BB1_23:
	ret;

}
	// .globl	_Z3minPiS_S_S_ii
.visible .entry _Z3minPiS_S_S_ii(
	.param .u64 .ptr .align 1 _Z3minPiS_S_S_ii_param_0,
	.param .u64 .ptr .align 1 _Z3minPiS_S_S_ii_param_1,
	.param .u64 .ptr .align 1 _Z3minPiS_S_S_ii_param_2,
	.param .u64 .ptr .align 1 _Z3minPiS_S_S_ii_param_3,
	.param .u32 _Z3minPiS_S_S_ii_param_4,
	.param .u32 _Z3minPiS_S_S_ii_param_5
)
{
	.reg .pred 	%p<14>;
	.reg .b32 	%r<36>;
	.reg .b64 	%rd<22>;

	ld.param.u64 	%rd7, [_Z3minPiS_S_S_ii_param_0];
	ld.param.u64 	%rd5, [_Z3minPiS_S_S_ii_param_1];
	ld.param.u64 	%rd8, [_Z3minPiS_S_S_ii_param_2];
	ld.param.u64 	%rd6, [_Z3minPiS_S_S_ii_param_3];
	ld.param.u32 	%r19, [_Z3minPiS_S_S_ii_param_4];
	ld.param.u32 	%r20, [_Z3minPiS_S_S_ii_param_5];
	cvta.to.global.u64 	%rd1, %rd8;
	cvta.to.global.u64 	%rd2, %rd7;
	mov.u32 	%r21, %ctaid.x;
	mov.u32 	%r22, %ntid.x;
	mov.u32 	%r23, %tid.x;
	mad.lo.s32 	%r1, %r21, %r22, %r23;
	shl.b32 	%r2, %r1, 1;
	setp.ge.s32 	%p1, %r2, %r19;
	@%p1 bra 	$L__BB2_14;
	cvta.to.global.u64 	%rd9, %rd6;
	cvta.to.global.u64 	%rd10, %rd5;
	mul.wide.s32 	%rd11, %r2, 4;
	add.s64 	%rd3, %rd9, %rd11;
	ld.global.u32 	%r3, [%rd3];
	setp.eq.s32 	%p2, %r20, 0;
	add.s64 	%rd4, %rd10, %rd11;
	mov.b32 	%r31, 0;
	@%p2 bra 	$L__BB2_3;
	ld.global.u32 	%r31, [%rd4];
$L__BB2_3:
	add.s32 	%r6, %r31, %r3;
	add.s32 	%r25, %r2, 1;
	setp.ge.s32 	%p3, %r25, %r19;
	@%p3 bra 	$L__BB2_11;
	setp.eq.s32 	%p7, %r20, 0;
	ld.global.u32 	%r7, [%rd3+4];
	mov.b32 	%r32, 0;
	@%p7 bra 	$L__BB2_6;
	ld.global.u32 	%r32, [%rd4+4];
$L__BB2_6:
	setp.eq.s32 	%p8, %r20, 0;
	add.s32 	%r28, %r32, %r7;
	setp.lt.s32 	%p9, %r6, 1;
	selp.b32 	%r33, 2147483647, %r6, %p9;
	setp.lt.s32 	%p10, %r28, 1;
	selp.b32 	%r34, 2147483647, %r28, %p10;
	@%p8 bra 	$L__BB2_8;
	add.s64 	%rd17, %rd2, %rd11;
	ld.global.u32 	%r29, [%rd17];
	setp.eq.s32 	%p11, %r29, 0;
	selp.b32 	%r33, 2147483647, %r33, %p11;
	ld.global.u32 	%r30, [%rd17+4];
	setp.eq.s32 	%p12, %r30, 0;
	selp.b32 	%r34, 2147483647, %r34, %p12;
$L__BB2_8:
	setp.le.s32 	%p13, %r33, %r34;
	@%p13 bra 	$L__BB2_10;
	mul.wide.s32 	%rd20, %r1, 4;
	add.s64 	%rd21, %rd1, %rd20;
	st.global.u32 	[%rd21], %r34;
	bra.uni 	$L__BB2_14;
$L__BB2_10:
	mul.wide.s32 	%rd18, %r1, 4;
	add.s64 	%rd19, %rd1, %rd18;
	st.global.u32 	[%rd19], %r33;
	bra.uni 	$L__BB2_14;
$L__BB2_11:
	setp.eq.s32 	%p4, %r20, 0;
	setp.lt.s32 	%p5, %r6, 1;
	selp.b32 	%r35, 2147483647, %r6, %p5;
	@%p4 bra 	$L__BB2_13;
	add.s64 	%rd13, %rd2, %rd11;
	ld.global.u32 	%r26, [%rd13];
	setp.eq.s32 	%p6, %r26, 0;
	selp.b32 	%r35, 2147483647, %r35, %p6;
$L__BB2_13:
	mul.wide.s32 	%rd14, %r1, 4;
	add.s64 	%rd15, %rd1, %rd14;
	st.global.u32 	[%rd15], %r35;
$L__BB2_14:
	ret;

}
	// .globl	_Z6updatePiS_S_S_i
.visible .entry _Z6updatePiS_S_S_i(
	.param .u64 .ptr .align 1 _Z6updatePiS_S_S_i_param_0,
	.param .u64 .ptr .align 1 _Z6updatePiS_S_S_i_param_1,
	.param .u64 .ptr .align 1 _Z6updatePiS_S_S_i_param_2,
	.param .u64 .ptr .align 1 _Z6updatePiS_S_S_i_param_3,
	.param .u32 _Z6updatePiS_S_S_i_param_4
)
{
	.reg .pred 	%p<4>;
	.reg .b32 	%r<12>;
	.reg .b64 	%rd<14>;

	ld.param.u64 	%rd3, [_Z6updatePiS_S_S_i_param_0];
	ld.param.u64 	%rd4, [_Z6updatePiS_S_S_i_param_1];
	ld.param.u64 	%rd5, [_Z6updatePiS_S_S_i_param_2];
	ld.param.u64 	%rd6, [_Z6updatePiS_S_S_i_param_3];
	ld.param.u32 	%r2, [_Z6updatePiS_S_S_i_param_4];
	mov.u32 	%r3, %ctaid.x;
	mov.u32 	%r4, %ntid.x;
	mov.u32 	%r5, %tid.x;
	mad.lo.s32 	%r1, %r3, %r4, %r5;
	setp.ge.s32 	%p1, %r1, %r2;
	@%p1 bra 	$L__BB3_4;
	cvta.to.global.u64 	%rd7, %rd4;
	cvta.to.global.u64 	%rd8, %rd3;
	mul.wide.s32 	%rd9, %r1, 4;
	add.s64 	%rd1, %rd7, %rd9;
	mov.b32 	%r6, 0;
	st.global.u32 	[%rd1], %r6;
	add.s64 	%rd2, %rd8, %rd9;
	ld.global.u32 	%r7, [%rd2];
	setp.eq.s32 	%p2, %r7, 0;
	@%p2 bra 	$L__BB3_4;
	cvta.to.global.u64 	%rd10, %rd5;
	add.s64 	%rd12, %rd10, %rd9;
	ld.global.u32 	%r8, [%rd12];
	cvta.to.global.u64 	%rd13, %rd6;
	ld.global.u32 	%r9, [%rd13];
	setp.ge.s32 	%p3, %r8, %r9;
	@%p3 bra 	$L__BB3_4;
	mov.b32 	%r10, 0;
	st.global.u32 	[%rd2], %r10;
	mov.b32 	%r11, 1;
	st.global.u32 	[%rd1], %r11;
$L__BB3_4:
	ret;

}
	// .globl	_Z4initPiS_S_ii
.visible .entry _Z4initPiS_S_ii(
	.param .u64 .ptr .align 1 _Z4initPiS_S_ii_param_0,
	.param .u64 .ptr .align 1 _Z4initPiS_S_ii_param_1,
	.param .u64 .ptr .align 1 _Z4initPiS_S_ii_param_2,
	.param .u32 _Z4initPiS_S_ii_param_3,
	.param .u32 _Z4initPiS_S_ii_param_4
)
{
	.reg .pred 	%p<3>;
	.reg .b32 	%r<11>;
	.reg .b64 	%rd<11>;

	ld.param.u64 	%rd4, [_Z4initPiS_S_ii_param_0];
	ld.param.u64 	%rd5, [_Z4initPiS_S_ii_param_1];
	ld.param.u64 	%rd6, [_Z4initPiS_S_ii_param_2];
	ld.param.u32 	%r2, [_Z4initPiS_S_ii_param_4];
	cvta.to.global.u64 	%rd1, %rd6;
	cvta.to.global.u64 	%rd2, %rd5;
	cvta.to.global.u64 	%rd3, %rd4;
	mov.u32 	%r3, %ctaid.x;
	mov.u32 	%r4, %ntid.x;
	mov.u32 	%r5, %tid.x;
	mad.lo.s32 	%r1, %r3, %r4, %r5;
	setp.ge.s32 	%p1, %r1, %r2;
	@%p1 bra 	$L__BB4_2;
	mul.wide.s32 	%rd7, %r1, 4;
	add.s64 	%rd8, %rd3, %rd7;
	mov.b32 	%r6, 1;
	st.global.u32 	[%rd8], %r6;
	add.s64 	%rd9, %rd2, %rd7;
	mov.b32 	%r7, 0;
	st.global.u32 	[%rd9], %r7;
	add.s64 	%rd10, %rd1, %rd7;
	mov.b32 	%r8, 2147483647;
	st.global.u32 	[%rd10], %r8;
$L__BB4_2:
	setp.ne.s32 	%p2, %r1, 0;
	@%p2 bra 	$L__BB4_4;
	mov.b32 	%r9, 0;
	st.global.u32 	[%rd1], %r9;
	st.global.u32 	[%rd3], %r9;
	mov.b32 	%r10, 1;
	st.global.u32 	[%rd2], %r10;
$L__BB4_4:
	ret;

}


// ===== COMPILED SASS (sm_100) =====

	.target	sm_100

	.elftype	@"ET_EXEC"


//--------------------- .note.nv.tkinfo           --------------------------
	.section	.note.nv.tkinfo,"",@"SHT_NOTE"
	.sectionflags	@"SHF_NOTE_NV_TKINFO"
	.tkinfo
        /*0018*/ 	.word	0x00000002
        /*0030*/ 	.string	""
        /*0030*/ 	.string	"ptxas"
        /*0030*/ 	.string	"Cuda compilation tools, release 13.0, V13.0.88"
        /*0030*/ 	.string	"Build cuda_13.0.r13.0/compiler.36424714_0"
        /*0030*/ 	.string	"-arch sm_100 -m 64 "



//--------------------- .note.nv.cuinfo           --------------------------
	.section	.note.nv.cuinfo,"",@"SHT_NOTE"
	.sectionflags	@"SHF_NOTE_NV_CUINFO"
        /*0018*/ 	.short	0x0002
        /*001a*/ 	.short	0x0064
        /*001c*/ 	.short	0x0082
	.zero		2


//--------------------- .nv.info                  --------------------------
	.section	.nv.info,"",@"SHT_CUDA_INFO"
	.align	4


	//----- nvinfo : EIATTR_REGCOUNT
	.align		4
        /*0000*/ 	.byte	0x04, 0x2f
        /*0002*/ 	.short	(.L_1 - .L_0)
	.align		4
.L_0:
        /*0004*/ 	.word	index@(_Z11findAllMinsPiS_i)
        /*0008*/ 	.word	0x0000001f


	//----- nvinfo : EIATTR_FRAME_SIZE
	.align		4
.L_1:
        /*000c*/ 	.byte	0x04, 0x11
        /*000e*/ 	.short	(.L_3 - .L_2)
	.align		4
.L_2:
        /*0010*/ 	.word	index@(_Z11findAllMinsPiS_i)
        /*0014*/ 	.word	0x00000000


	//----- nvinfo : EIATTR_REGCOUNT
	.align		4
.L_3:
        /*0018*/ 	.byte	0x04, 0x2f
        /*001a*/ 	.short	(.L_5 - .L_4)
	.align		4
.L_4:
        /*001c*/ 	.word	index@(_Z5relaxPiS_S_iS_)
        /*0020*/ 	.word	0x00000015


	//----- nvinfo : EIATTR_FRAME_SIZE
	.align		4
.L_5:
        /*0024*/ 	.byte	0x04, 0x11
        /*0026*/ 	.short	(.L_7 - .L_6)
	.align		4
.L_6:
        /*0028*/ 	.word	index@(_Z5relaxPiS_S_iS_)
        /*002c*/ 	.word	0x00000000


	//----- nvinfo : EIATTR_REGCOUNT
	.align		4
.L_7:
        /*0030*/ 	.byte	0x04, 0x2f
        /*0032*/ 	.short	(.L_9 - .L_8)
	.align		4
.L_8:
        /*0034*/ 	.word	index@(_Z3minPiS_S_S_ii)
        /*0038*/ 	.word	0x0000000e


	//----- nvinfo : EIATTR_FRAME_SIZE
	.align		4
.L_9:
        /*003c*/ 	.byte	0x04, 0x11
        /*003e*/ 	.short	(.L_11 - .L_10)
	.align		4
.L_10:
        /*0040*/ 	.word	index@(_Z3minPiS_S_S_ii)
        /*0044*/ 	.word	0x00000000


	//----- nvinfo : EIATTR_REGCOUNT
	.align		4
.L_11:
        /*0048*/ 	.byte	0x04, 0x2f
        /*004a*/ 	.short	(.L_13 - .L_12)
	.align		4
.L_12:
        /*004c*/ 	.word	index@(_Z6updatePiS_S_S_i)
        /*0050*/ 	.word	0x0000000e


	//----- nvinfo : EIATTR_FRAME_SIZE
	.align		4
.L_13:
        /*0054*/ 	.byte	0x04, 0x11
        /*0056*/ 	.short	(.L_15 - .L_14)
	.align		4
.L_14:
        /*0058*/ 	.word	index@(_Z6updatePiS_S_S_i)
        /*005c*/ 	.word	0x00000000


	//----- nvinfo : EIATTR_REGCOUNT
	.align		4
.L_15:
        /*0060*/ 	.byte	0x04, 0x2f
        /*0062*/ 	.short	(.L_17 - .L_16)
	.align		4
.L_16:
        /*0064*/ 	.word	index@(_Z4initPiS_S_ii)
        /*0068*/ 	.word	0x0000000e


	//----- nvinfo : EIATTR_FRAME_SIZE
	.align		4
.L_17:
        /*006c*/ 	.byte	0x04, 0x11
        /*006e*/ 	.short	(.L_19 - .L_18)
	.align		4
.L_18:
        /*0070*/ 	.word	index@(_Z4initPiS_S_ii)
        /*0074*/ 	.word	0x00000000


	//----- nvinfo : EIATTR_MIN_STACK_SIZE
	.align		4
.L_19:
        /*0078*/ 	.byte	0x04, 0x12
        /*007a*/ 	.short	(.L_21 - .L_20)
	.align		4
.L_20:
        /*007c*/ 	.word	index@(_Z4initPiS_S_ii)
        /*0080*/ 	.word	0x00000000


	//----- nvinfo : EIATTR_MIN_STACK_SIZE
	.align		4
.L_21:
        /*0084*/ 	.byte	0x04, 0x12
        /*0086*/ 	.short	(.L_23 - .L_22)
	.align		4
.L_22:
        /*0088*/ 	.word	index@(_Z6updatePiS_S_S_i)
        /*008c*/ 	.word	0x00000000


	//----- nvinfo : EIATTR_MIN_STACK_SIZE
	.align		4
.L_23:
        /*0090*/ 	.byte	0x04, 0x12
        /*0092*/ 	.short	(.L_25 - .L_24)
	.align		4
.L_24:
        /*0094*/ 	.word	index@(_Z3minPiS_S_S_ii)
        /*0098*/ 	.word	0x00000000


	//----- nvinfo : EIATTR_MIN_STACK_SIZE
	.align		4
.L_25:
        /*009c*/ 	.byte	0x04, 0x12
        /*009e*/ 	.short	(.L_27 - .L_26)
	.align		4
.L_26:
        /*00a0*/ 	.word	index@(_Z5relaxPiS_S_iS_)
        /*00a4*/ 	.word	0x00000000


	//----- nvinfo : EIATTR_MIN_STACK_SIZE
	.align		4
.L_27:
        /*00a8*/ 	.byte	0x04, 0x12
        /*00aa*/ 	.short	(.L_29 - .L_28)
	.align		4
.L_28:
        /*00ac*/ 	.word	index@(_Z11findAllMinsPiS_i)
        /*00b0*/ 	.word	0x00000000
.L_29:


//--------------------- .nv.compat                --------------------------
	.section	.nv.compat,"",@"SHT_CUDA_COMPAT_INFO"
	.align	4
        /*0000*/ 	.byte	0x02, 0x09, 0x00, 0x00, 0x02, 0x02, 0x01, 0x00, 0x02, 0x05, 0x05, 0x00, 0x03, 0x07, 0x01, 0x01
        /*0010*/ 	.byte	0x02, 0x03, 0x00, 0x00, 0x02, 0x06, 0x01, 0x00, 0x04, 0x0b, 0x08, 0x00, 0x09, 0x00, 0x00, 0x00
        /*0020*/ 	.byte	0x00, 0x00, 0x00, 0x00


//--------------------- .nv.info._Z4initPiS_S_ii  --------------------------
	.section	.nv.info._Z4initPiS_S_ii,"",@"SHT_CUDA_INFO"
	.sectionflags	@""
	.align	4


	//----- nvinfo : EIATTR_CUDA_API_VERSION
	.align		4
        /*0000*/ 	.byte	0x04, 0x37
        /*0002*/ 	.short	(.L_31 - .L_30)
.L_30:
        /*0004*/ 	.word	0x00000082


	//----- nvinfo : EIATTR_KPARAM_INFO
	.align		4
.L_31:
        /*0008*/ 	.byte	0x04, 0x17
        /*000a*/ 	.short	(.L_33 - .L_32)
.L_32:
        /*000c*/ 	.word	0x00000000
        /*0010*/ 	.short	0x0004
        /*0012*/ 	.short	0x001c
        /*0014*/ 	.byte	0x00, 0xf0, 0x11, 0x00


	//----- nvinfo : EIATTR_KPARAM_INFO
	.align		4
.L_33:
        /*0018*/ 	.byte	0x04, 0x17
        /*001a*/ 	.short	(.L_35 - .L_34)
.L_34:
        /*001c*/ 	.word	0x00000000
        /*0020*/ 	.short	0x0003
        /*0022*/ 	.short	0x0018
        /*0024*/ 	.byte	0x00, 0xf0, 0x11, 0x00


	//----- nvinfo : EIATTR_KPARAM_INFO
	.align		4
.L_35:
        /*0028*/ 	.byte	0x04, 0x17
        /*002a*/ 	.short	(.L_37 - .L_36)
.L_36:
        /*002c*/ 	.word	0x00000000
        /*0030*/ 	.short	0x0002
        /*0032*/ 	.short	0x0010
        /*0034*/ 	.byte	0x00, 0xf5, 0x21, 0x00


	//----- nvinfo : EIATTR_KPARAM_INFO
	.align		4
.L_37:
        /*0038*/ 	.byte	0x04, 0x17
        /*003a*/ 	.short	(.L_39 - .L_38)
.L_38:
        /*003c*/ 	.word	0x00000000
        /*0040*/ 	.short	0x0001
        /*0042*/ 	.short	0x0008
        /*0044*/ 	.byte	0x00, 0xf5, 0x21, 0x00


	//----- nvinfo : EIATTR_KPARAM_INFO
	.align		4
.L_39:
        /*0048*/ 	.byte	0x04, 0x17
        /*004a*/ 	.short	(.L_41 - .L_40)
.L_40:
        /*004c*/ 	.word	0x00000000
        /*0050*/ 	.short	0x0000
        /*0052*/ 	.short	0x0000
        /*0054*/ 	.byte	0x00, 0xf5, 0x21, 0x00


	//----- nvinfo : EIATTR_SPARSE_MMA_MASK
	.align		4
.L_41:
        /*0058*/ 	.byte	0x03, 0x50
        /*005a*/ 	.short	0x0000


	//----- nvinfo : EIATTR_MAXREG_COUNT
	.align		4
        /*005c*/ 	.byte	0x03, 0x1b
        /*005e*/ 	.short	0x00ff


	//----- nvinfo : EIATTR_MERCURY_ISA_VERSION
	.align		4
        /*0060*/ 	.byte	0x03, 0x5f
        /*0062*/ 	.short	0x0101


	//----- nvinfo : EIATTR_VRC_CTA_INIT_COUNT
	.align		4
        /*0064*/ 	.byte	0x02, 0x4a
	.zero		1
	.zero		1


	//----- nvinfo : EIATTR_EXIT_INSTR_OFFSETS
	.align		4
        /*0068*/ 	.byte	0x04, 0x1c
        /*006a*/ 	.short	(.L_43 - .L_42)


	//   ....[0]....
.L_42:
        /*006c*/ 	.word	0x00000170


	//   ....[1]....
        /*0070*/ 	.word	0x000001f0


	//----- nvinfo : EIATTR_CRS_STACK_SIZE
	.align		4
.L_43:
        /*0074*/ 	.byte	0x04, 0x1e
        /*0076*/ 	.short	(.L_45 - .L_44)
.L_44:
        /*0078*/ 	.word	0x00000000


	//----- nvinfo : EIATTR_CBANK_PARAM_SIZE
	.align		4
.L_45:
        /*007c*/ 	.byte	0x03, 0x19
        /*007e*/ 	.short	0x0020


	//----- nvinfo : EIATTR_PARAM_CBANK
	.align		4
        /*0080*/ 	.byte	0x04, 0x0a
        /*0082*/ 	.short	(.L_47 - .L_46)
	.align		4
.L_46:
        /*0084*/ 	.word	index@(.nv.constant0._Z4initPiS_S_ii)
        /*0088*/ 	.short	0x0380
        /*008a*/ 	.short	0x0020


	//----- nvinfo : EIATTR_SW_WAR
	.align		4
.L_47:
        /*008c*/ 	.byte	0x04, 0x36
        /*008e*/ 	.short	(.L_49 - .L_48)
.L_48:
        /*0090*/ 	.word	0x00000008
.L_49:


//--------------------- .nv.info._Z6updatePiS_S_S_i --------------------------
	.section	.nv.info._Z6updatePiS_S_S_i,"",@"SHT_CUDA_INFO"
	.sectionflags	@""
	.align	4


	//----- nvinfo : EIATTR_CUDA_API_VERSION
	.align		4
        /*0000*/ 	.byte	0x04, 0x37
        /*0002*/ 	.short	(.L_51 - .L_50)
.L_50:
        /*0004*/ 	.word	0x00000082


	//----- nvinfo : EIATTR_KPARAM_INFO
	.align		4
.L_51:
        /*0008*/ 	.byte	0x04, 0x17
        /*000a*/ 	.short	(.L_53 - .L_52)
.L_52:
        /*000c*/ 	.word	0x00000000
        /*0010*/ 	.short	0x0004
        /*0012*/ 	.short	0x0020
        /*0014*/ 	.byte	0x00, 0xf0, 0x11, 0x00


	//----- nvinfo : EIATTR_KPARAM_INFO
	.align		4
.L_53:
        /*0018*/ 	.byte	0x04, 0x17
        /*001a*/ 	.short	(.L_55 - .L_54)
.L_54:
        /*001c*/ 	.word	0x00000000
        /*0020*/ 	.short	0x0003
        /*0022*/ 	.short	0x0018
        /*0024*/ 	.byte	0x00, 0xf5, 0x21, 0x00


	//----- nvinfo : EIATTR_KPARAM_INFO
	.align		4
.L_55:
        /*0028*/ 	.byte	0x04, 0x17
        /*002a*/ 	.short	(.L_57 - .L_56)
.L_56:
        /*002c*/ 	.word	0x00000000
        /*0030*/ 	.short	0x0002
        /*0032*/ 	.short	0x0010
        /*0034*/ 	.byte	0x00, 0xf5, 0x21, 0x00


	//----- nvinfo : EIATTR_KPARAM_INFO
	.align		4
.L_57:
        /*0038*/ 	.byte	0x04, 0x17
        /*003a*/ 	.short	(.L_59 - .L_58)
.L_58:
        /*003c*/ 	.word	0x00000000
        /*0040*/ 	.short	0x0001
        /*0042*/ 	.short	0x0008
        /*0044*/ 	.byte	0x00, 0xf5, 0x21, 0x00


	//----- nvinfo : EIATTR_KPARAM_INFO
	.align		4
.L_59:
        /*0048*/ 	.byte	0x04, 0x17
        /*004a*/ 	.short	(.L_61 - .L_60)
.L_60:
        /*004c*/ 	.word	0x00000000
        /*0050*/ 	.short	0x0000
        /*0052*/ 	.short	0x0000
        /*0054*/ 	.byte	0x00, 0xf5, 0x21, 0x00


	//----- nvinfo : EIATTR_SPARSE_MMA_MASK
	.align		4
.L_61:
        /*0058*/ 	.byte	0x03, 0x50
        /*005a*/ 	.short	0x0000


	//----- nvinfo : EIATTR_MAXREG_COUNT
	.align		4
        /*005c*/ 	.byte	0x03, 0x1b
        /*005e*/ 	.short	0x00ff


	//----- nvinfo : EIATTR_MERCURY_ISA_VERSION
	.align		4
        /*0060*/ 	.byte	0x03, 0x5f
        /*0062*/ 	.short	0x0101


	//----- nvinfo : EIATTR_VRC_CTA_INIT_COUNT
	.align		4
        /*0064*/ 	.byte	0x02, 0x4a
	.zero		1
	.zero		1


	//----- nvinfo : EIATTR_EXIT_INSTR_OFFSETS
	.align		4
        /*0068*/ 	.byte	0x04, 0x1c
        /*006a*/ 	.short	(.L_63 - .L_62)


	//   ....[0]....
.L_62:
        /*006c*/ 	.word	0x00000070


	//   ....[1]....
        /*0070*/ 	.word	0x00000100


	//   ....[2]....
        /*0074*/ 	.word	0x00000170


	//   ....[3]....
        /*0078*/ 	.word	0x000001b0


	//----- nvinfo : EIATTR_CBANK_PARAM_SIZE
	.align		4
.L_63:
        /*007c*/ 	.byte	0x03, 0x19
        /*007e*/ 	.short	0x0024


	//----- nvinfo : EIATTR_PARAM_CBANK
	.align		4
        /*0080*/ 	.byte	0x04, 0x0a
        /*0082*/ 	.short	(.L_65 - .L_64)
	.align		4
.L_64:
        /*0084*/ 	.word	index@(.nv.constant0._Z6updatePiS_S_S_i)
        /*0088*/ 	.short	0x0380
        /*008a*/ 	.short	0x0024


	//----- nvinfo : EIATTR_SW_WAR
	.align		4
.L_65:
        /*008c*/ 	.byte	0x04, 0x36
        /*008e*/ 	.short	(.L_67 - .L_66)
.L_66:
        /*0090*/ 	.word	0x00000008
.L_67:


//--------------------- .nv.info._Z3minPiS_S_S_ii --------------------------
	.section	.nv.info._Z3minPiS_S_S_ii,"",@"SHT_CUDA_INFO"
	.sectionflags	@""
	.align	4


	//----- nvinfo : EIATTR_CUDA_API_VERSION
	.align		4
        /*0000*/ 	.byte	0x04, 0x37
        /*0002*/ 	.short	(.L_69 - .L_68)
.L_68:
        /*0004*/ 	.word	0x00000082


	//----- nvinfo : EIATTR_KPARAM_INFO
	.align		4
.L_69:
        /*0008*/ 	.byte	0x04, 0x17
        /*000a*/ 	.short	(.L_71 - .L_70)
.L_70:
        /*000c*/ 	.word	0x00000000
        /*0010*/ 	.short	0x0005
        /*0012*/ 	.short	0x0024
        /*0014*/ 	.byte	0x00, 0xf0, 0x11, 0x00


	//----- nvinfo : EIATTR_KPARAM_INFO
	.align		4
.L_71:
        /*0018*/ 	.byte	0x04, 0x17
        /*001a*/ 	.short	(.L_73 - .L_72)
.L_72:
        /*001c*/ 	.word	0x00000000
        /*0020*/ 	.short	0x0004
        /*0022*/ 	.short	0x0020
        /*0024*/ 	.byte	0x00, 0xf0, 0x11, 0x00


	//----- nvinfo : EIATTR_KPARAM_INFO
	.align		4
.L_73:
        /*0028*/ 	.byte	0x04, 0x17
        /*002a*/ 	.short	(.L_75 - .L_74)
.L_74:
        /*002c*/ 	.word	0x00000000
        /*0030*/ 	.short	0x0003
        /*0032*/ 	.short	0x0018
        /*0034*/ 	.byte	0x00, 0xf5, 0x21, 0x00


	//----- nvinfo : EIATTR_KPARAM_INFO
	.align		4
.L_75:
        /*0038*/ 	.byte	0x04, 0x17
        /*003a*/ 	.short	(.L_77 - .L_76)
.L_76:
        /*003c*/ 	.word	0x00000000
        /*0040*/ 	.short	0x0002
        /*0042*/ 	.short	0x0010
        /*0044*/ 	.byte	0x00, 0xf5, 0x21, 0x00


	//----- nvinfo : EIATTR_KPARAM_INFO
	.align		4
.L_77:
        /*0048*/ 	.byte	0x04, 0x17
        /*004a*/ 	.short	(.L_79 - .L_78)
.L_78:
        /*004c*/ 	.word	0x00000000
        /*0050*/ 	.short	0x0001
        /*0052*/ 	.short	0x0008
        /*0054*/ 	.byte	0x00, 0xf5, 0x21, 0x00


	//----- nvinfo : EIATTR_KPARAM_INFO
	.align		4
.L_79:
        /*0058*/ 	.byte	0x04, 0x17
        /*005a*/ 	.short	(.L_81 - .L_80)
.L_80:
        /*005c*/ 	.word	0x00000000
        /*0060*/ 	.short	0x0000
        /*0062*/ 	.short	0x0000
        /*0064*/ 	.byte	0x00, 0xf5, 0x21, 0x00


	//----- nvinfo : EIATTR_SPARSE_MMA_MASK
	.align		4
.L_81:
        /*0068*/ 	.byte	0x03, 0x50
        /*006a*/ 	.short	0x0000


	//----- nvinfo : EIATTR_MAXREG_COUNT
	.align		4
        /*006c*/ 	.byte	0x03, 0x1b
        /*006e*/ 	.short	0x00ff


	//----- nvinfo : EIATTR_MERCURY_ISA_VERSION
	.align		4
        /*0070*/ 	.byte	0x03, 0x5f
        /*0072*/ 	.short	0x0101


	//----- nvinfo : EIATTR_VRC_CTA_INIT_COUNT
	.align		4
        /*0074*/ 	.byte	0x02, 0x4a
	.zero		1
	.zero		1


	//----- nvinfo : EIATTR_EXIT_INSTR_OFFSETS
	.align		4
        /*0078*/ 	.byte	0x04, 0x1c
        /*007a*/ 	.short	(.L_83 - .L_82)


	//   ....[0]....
.L_82:
        /*007c*/ 	.word	0x00000080


	//   ....[1]....
        /*0080*/ 	.word	0x000002b0


	//   ....[2]....
        /*0084*/ 	.word	0x000002f0


	//   ....[3]....
        /*0088*/ 	.word	0x000003a0


	//----- nvinfo : EIATTR_CRS_STACK_SIZE
	.align		4
.L_83:
        /*008c*/ 	.byte	0x04, 0x1e
        /*008e*/ 	.short	(.L_85 - .L_84)
.L_84:
        /*0090*/ 	.word	0x00000000


	//----- nvinfo : EIATTR_CBANK_PARAM_SIZE
	.align		4
.L_85:
        /*0094*/ 	.byte	0x03, 0x19
        /*0096*/ 	.short	0x0028


	//----- nvinfo : EIATTR_PARAM_CBANK
	.align		4
        /*0098*/ 	.byte	0x04, 0x0a
        /*009a*/ 	.short	(.L_87 - .L_86)
	.align		4
.L_86:
        /*009c*/ 	.word	index@(.nv.constant0._Z3minPiS_S_S_ii)
        /*00a0*/ 	.short	0x0380
        /*00a2*/ 	.short	0x0028


	//----- nvinfo : EIATTR_SW_WAR
	.align		4
.L_87:
        /*00a4*/ 	.byte	0x04, 0x36
        /*00a6*/ 	.short	(.L_89 - .L_88)
.L_88:
        /*00a8*/ 	.word	0x00000008
.L_89:


//--------------------- .nv.info._Z5relaxPiS_S_iS_ --------------------------
	.section	.nv.info._Z5relaxPiS_S_iS_,"",@"SHT_CUDA_INFO"
	.sectionflags	@""
	.align	4


	//----- nvinfo : EIATTR_CUDA_API_VERSION
	.align		4
        /*0000*/ 	.byte	0x04, 0x37
        /*0002*/ 	.short	(.L_91 - .L_90)
.L_90:
        /*0004*/ 	.word	0x00000082


	//----- nvinfo : EIATTR_KPARAM_INFO
	.align		4
.L_91:
        /*0008*/ 	.byte	0x04, 0x17
        /*000a*/ 	.short	(.L_93 - .L_92)
.L_92:
        /*000c*/ 	.word	0x00000000
        /*0010*/ 	.short	0x0004
        /*0012*/ 	.short	0x0020
        /*0014*/ 	.byte	0x00, 0xf5, 0x21, 0x00


	//----- nvinfo : EIATTR_KPARAM_INFO
	.align		4
.L_93:
        /*0018*/ 	.byte	0x04, 0x17
        /*001a*/ 	.short	(.L_95 - .L_94)
.L_94:
        /*001c*/ 	.word	0x00000000
        /*0020*/ 	.short	0x0003
        /*0022*/ 	.short	0x0018
        /*0024*/ 	.byte	0x00, 0xf0, 0x11, 0x00


	//----- nvinfo : EIATTR_KPARAM_INFO
	.align		4
.L_95:
        /*0028*/ 	.byte	0x04, 0x17
        /*002a*/ 	.short	(.L_97 - .L_96)
.L_96:
        /*002c*/ 	.word	0x00000000
        /*0030*/ 	.short	0x0002
        /*0032*/ 	.short	0x0010
        /*0034*/ 	.byte	0x00, 0xf5, 0x21, 0x00


	//----- nvinfo : EIATTR_KPARAM_INFO
	.align		4
.L_97:
        /*0038*/ 	.byte	0x04, 0x17
        /*003a*/ 	.short	(.L_99 - .L_98)
.L_98:
        /*003c*/ 	.word	0x00000000
        /*0040*/ 	.short	0x0001
        /*0042*/ 	.short	0x0008
        /*0044*/ 	.byte	0x00, 0xf5, 0x21, 0x00


	//----- nvinfo : EIATTR_KPARAM_INFO
	.align		4
.L_99:
        /*0048*/ 	.byte	0x04, 0x17
        /*004a*/ 	.short	(.L_101 - .L_100)
.L_100:
        /*004c*/ 	.word	0x00000000
        /*0050*/ 	.short	0x0000
        /*0052*/ 	.short	0x0000
        /*0054*/ 	.byte	0x00, 0xf5, 0x21, 0x00


	//----- nvinfo : EIATTR_SPARSE_MMA_MASK
	.align		4
.L_101:
        /*0058*/ 	.byte	0x03, 0x50
        /*005a*/ 	.short	0x0000


	//----- nvinfo : EIATTR_MAXREG_COUNT
	.align		4
        /*005c*/ 	.byte	0x03, 0x1b
        /*005e*/ 	.short	0x00ff


	//----- nvinfo : EIATTR_MERCURY_ISA_VERSION
	.align		4
        /*0060*/ 	.byte	0x03, 0x5f
        /*0062*/ 	.short	0x0101


	//----- nvinfo : EIATTR_INT_WARP_WIDE_INSTR_OFFSETS
	.align		4
        /*0064*/ 	.byte	0x04, 0x31
        /*0066*/ 	.short	(.L_103 - .L_102)


	//   ....[0]....
.L_102:
        /*0068*/ 	.word	0x00000340


	//   ....[1]....
        /*006c*/ 	.word	0x00000390


	//   ....[2]....
        /*0070*/ 	.word	0x00000470


	//   ....[3]....
        /*0074*/ 	.word	0x000004c0


	//   ....[4]....
        /*0078*/ 	.word	0x000005a0


	//   ....[5]....
        /*007c*/ 	.word	0x000005f0


	//   ....[6]....
        /*0080*/ 	.word	0x000006d0


	//   ....[7]....
        /*0084*/ 	.word	0x00000720


	//   ....[8]....
        /*0088*/ 	.word	0x00000980


	//   ....[9]....
        /*008c*/ 	.word	0x000009e0


	//----- nvinfo : EIATTR_VRC_CTA_INIT_COUNT
	.align		4
.L_103:
        /*0090*/ 	.byte	0x02, 0x4a
	.zero		1
	.zero		1


	//----- nvinfo : EIATTR_EXIT_INSTR_OFFSETS
	.align		4
        /*0094*/ 	.byte	0x04, 0x1c
        /*0096*/ 	.short	(.L_105 - .L_104)


	//   ....[0]....
.L_104:
        /*0098*/ 	.word	0x00000080


	//   ....[1]....
        /*009c*/ 	.word	0x000000f0


	//   ....[2]....
        /*00a0*/ 	.word	0x00000800


	//   ....[3]....
        /*00a4*/ 	.word	0x00000aa0


	//----- nvinfo : EIATTR_CRS_STACK_SIZE
	.align		4
.L_105:
        /*00a8*/ 	.byte	0x04, 0x1e
        /*00aa*/ 	.short	(.L_107 - .L_106)
.L_106:
        /*00ac*/ 	.word	0x00000000


	//----- nvinfo : EIATTR_CBANK_PARAM_SIZE
	.align		4
.L_107:
        /*00b0*/ 	.byte	0x03, 0x19
        /*00b2*/ 	.short	0x0028


	//----- nvinfo : EIATTR_PARAM_CBANK
	.align		4
        /*00b4*/ 	.byte	0x04, 0x0a
        /*00b6*/ 	.short	(.L_109 - .L_108)
	.align		4
.L_108:
        /*00b8*/ 	.word	index@(.nv.constant0._Z5relaxPiS_S_iS_)
        /*00bc*/ 	.short	0x0380
        /*00be*/ 	.short	0x0028


	//----- nvinfo : EIATTR_SW_WAR
	.align		4
.L_109:
        /*00c0*/ 	.byte	0x04, 0x36
        /*00c2*/ 	.short	(.L_111 - .L_110)
.L_110:
        /*00c4*/ 	.word	0x00000008
.L_111:


//--------------------- .nv.info._Z11findAllMinsPiS_i --------------------------
	.section	.nv.info._Z11findAllMinsPiS_i,"",@"SHT_CUDA_INFO"
	.sectionflags	@""
	.align	4


	//----- nvinfo : EIATTR_CUDA_API_VERSION
	.align		4
        /*0000*/ 	.byte	0x04, 0x37
        /*0002*/ 	.short	(.L_113 - .L_112)
.L_112:
        /*0004*/ 	.word	0x00000082


	//----- nvinfo : EIATTR_KPARAM_INFO
	.align		4
.L_113:
        /*0008*/ 	.byte	0x04, 0x17
        /*000a*/ 	.short	(.L_115 - .L_114)
.L_114:
        /*000c*/ 	.word	0x00000000
        /*0010*/ 	.short	0x0002
        /*0012*/ 	.short	0x0010
        /*0014*/ 	.byte	0x00, 0xf0, 0x11, 0x00


	//----- nvinfo : EIATTR_KPARAM_INFO
	.align		4
.L_115:
        /*0018*/ 	.byte	0x04, 0x17
        /*001a*/ 	.short	(.L_117 - .L_116)
.L_116:
        /*001c*/ 	.word	0x00000000
        /*0020*/ 	.short	0x0001
        /*0022*/ 	.short	0x0008
        /*0024*/ 	.byte	0x00, 0xf5, 0x21, 0x00


	//----- nvinfo : EIATTR_KPARAM_INFO
	.align		4
.L_117:
        /*0028*/ 	.byte	0x04, 0x17
        /*002a*/ 	.short	(.L_119 - .L_118)
.L_118:
        /*002c*/ 	.word	0x00000000
        /*0030*/ 	.short	0x0000
        /*0032*/ 	.short	0x0000
        /*0034*/ 	.byte	0x00, 0xf5, 0x21, 0x00


	//----- nvinfo : EIATTR_SPARSE_MMA_MASK
	.align		4
.L_119:
        /*0038*/ 	.byte	0x03, 0x50
        /*003a*/ 	.short	0x0000


	//----- nvinfo : EIATTR_MAXREG_COUNT
	.align		4
        /*003c*/ 	.byte	0x03, 0x1b
        /*003e*/ 	.short	0x00ff


	//----- nvinfo : EIATTR_MERCURY_ISA_VERSION
	.align		4
        /*0040*/ 	.byte	0x03, 0x5f
        /*0042*/ 	.short	0x0101


	//----- nvinfo : EIATTR_VRC_CTA_INIT_COUNT
	.align		4
        /*0044*/ 	.byte	0x02, 0x4a
	.zero		1
	.zero		1


	//----- nvinfo : EIATTR_EXIT_INSTR_OFFSETS
	.align		4
        /*0048*/ 	.byte	0x04, 0x1c
        /*004a*/ 	.short	(.L_121 - .L_120)


	//   ....[0]....
.L_120:
        /*004c*/ 	.word	0x00000070


	//   ....[1]....
        /*0050*/ 	.word	0x00000a10


	//----- nvinfo : EIATTR_CBANK_PARAM_SIZE
	.align		4
.L_121:
        /*0054*/ 	.byte	0x03, 0x19
        /*0056*/ 	.short	0x0014


	//----- nvinfo : EIATTR_PARAM_CBANK
	.align		4
        /*0058*/ 	.byte	0x04, 0x0a
        /*005a*/ 	.short	(.L_123 - .L_122)
	.align		4
.L_122:
        /*005c*/ 	.word	index@(.nv.constant0._Z11findAllMinsPiS_i)
        /*0060*/ 	.short	0x0380
        /*0062*/ 	.short	0x0014


	//----- nvinfo : EIATTR_SW_WAR
	.align		4
.L_123:
        /*0064*/ 	.byte	0x04, 0x36
        /*0066*/ 	.short	(.L_125 - .L_124)
.L_124:
        /*0068*/ 	.word	0x00000008
.L_125:


//--------------------- .nv.callgraph             --------------------------
	.section	.nv.callgraph,"",@"SHT_CUDA_CALLGRAPH"
	.align	4
	.sectionentsize	8
	.align		4
        /*0000*/ 	.word	0x00000000
	.align		4
        /*0004*/ 	.word	0xffffffff
	.align		4
        /*0008*/ 	.word	0x00000000
	.align		4
        /*000c*/ 	.word	0xfffffffe
	.align		4
        /*0010*/ 	.word	0x00000000
	.align		4
        /*0014*/ 	.word	0xfffffffd
	.align		4
        /*0018*/ 	.word	0x00000000
	.align		4
        /*001c*/ 	.word	0xfffffffc


//--------------------- .text._Z4initPiS_S_ii     --------------------------
	.section	.text._Z4initPiS_S_ii,"ax",@progbits
	.align	128
        .global         _Z4initPiS_S_ii
        .type           _Z4initPiS_S_ii,@function
        .size           _Z4initPiS_S_ii,(.L_x_28 - _Z4initPiS_S_ii)
        .other          _Z4initPiS_S_ii,@"STO_CUDA_ENTRY STV_DEFAULT"
_Z4initPiS_S_ii:
.text._Z4initPiS_S_ii:
[----:B------:R-:W-:Y:S01]  /*0000*/  LDC R1, c[0x0][0x37c] ;  /* 0x0000df00ff017b82 */ /* 0x000fe20000000800 */
[----:B------:R-:W0:Y:S07]  /*0010*/  S2R R0, SR_TID.X ;  /* 0x0000000000007919 */ /* 0x000e2e0000002100 */
[----:B------:R-:W0:Y:S01]  /*0020*/  S2UR UR4, SR_CTAID.X ;  /* 0x00000000000479c3 */ /* 0x000e220000002500 */
[----:B------:R-:W1:Y:S01]  /*0030*/  LDCU UR5, c[0x0][0x39c] ;  /* 0x00007380ff0577ac */ /* 0x000e620008000800 */
[----:B------:R-:W-:Y:S06]  /*0040*/  BSSY.RECONVERGENT B0, `(.L_x_0) ;  /* 0x0000012000007945 */ /* 0x000fec0003800200 */
[----:B------:R-:W0:Y:S02]  /*0050*/  LDC R9, c[0x0][0x360] ;  /* 0x0000d800ff097b82 */ /* 0x000e240000000800 */
[----:B0-----:R-:W-:-:S05]  /*0060*/  IMAD R9, R9, UR4, R0 ;  /* 0x0000000409097c24 */ /* 0x001fca000f8e0200 */
[C---:B-1----:R-:W-:Y:S01]  /*0070*/  ISETP.GE.AND P0, PT, R9.reuse, UR5, PT ;  /* 0x0000000509007c0c */ /* 0x042fe2000bf06270 */
[----:B------:R-:W0:Y:S01]  /*0080*/  LDCU.64 UR4, c[0x0][0x358] ;  /* 0x00006b00ff0477ac */ /* 0x000e220008000a00 */
[----:B------:R-:W-:-:S11]  /*0090*/  ISETP.NE.AND P1, PT, R9, RZ, PT ;  /* 0x000000ff0900720c */ /* 0x000fd60003f25270 */
[----:B------:R-:W-:Y:S05]  /*00a0*/  @P0 BRA `(.L_x_1) ;  /* 0x00000000002c0947 */ /* 0x000fea0003800000 */
[----:B------:R-:W1:Y:S01]  /*00b0*/  LDC.64 R2, c[0x0][0x380] ;  /* 0x0000e000ff027b82 */ /* 0x000e620000000a00 */
[----:B------:R-:W-:-:S07]  /*00c0*/  HFMA2 R11, -RZ, RZ, 0, 5.9604644775390625e-08 ;  /* 0x00000001ff0b7431 */ /* 0x000fce00000001ff */
[----:B------:R-:W2:Y:S08]  /*00d0*/  LDC.64 R4, c[0x0][0x388] ;  /* 0x0000e200ff047b82 */ /* 0x000eb00000000a00 */
[----:B------:R-:W3:Y:S01]  /*00e0*/  LDC.64 R6, c[0x0][0x390] ;  /* 0x0000e400ff067b82 */ /* 0x000ee20000000a00 */
[----:B-1----:R-:W-:-:S05]  /*00f0*/  IMAD.WIDE R2, R9, 0x4, R2 ;  /* 0x0000000409027825 */ /* 0x002fca00078e0202 */
[----:B0-----:R1:W-:Y:S01]  /*0100*/  STG.E desc[UR4][R2.64], R11 ;  /* 0x0000000b02007986 */ /* 0x0013e2000c101904 */
[----:B--2---:R-:W-:-:S05]  /*0110*/  IMAD.WIDE R4, R9, 0x4, R4 ;  /* 0x0000000409047825 */ /* 0x004fca00078e0204 */
[----:B------:R1:W-:Y:S01]  /*0120*/  STG.E desc[UR4][R4.64], RZ ;  /* 0x000000ff04007986 */ /* 0x0003e2000c101904 */
[----:B---3--:R-:W-:Y:S01]  /*0130*/  IMAD.WIDE R6, R9, 0x4, R6 ;  /* 0x0000000409067825 */ /* 0x008fe200078e0206 */
[----:B------:R-:W-:-:S05]  /*0140*/  MOV R9, 0x7fffffff ;  /* 0x7fffffff00097802 */ /* 0x000fca0000000f00 */
[----:B------:R1:W-:Y:S02]  /*0150*/  STG.E desc[UR4][R6.64], R9 ;  /* 0x0000000906007986 */ /* 0x0003e4000c101904 */
.L_x_1:
[----:B0-----:R-:W-:Y:S05]  /*0160*/  BSYNC.RECONVERGENT B0 ;  /* 0x0000000000007941 */ /* 0x001fea0003800200 */
.L_x_0:
[----:B------:R-:W-:Y:S05]  /*0170*/  @P1 EXIT ;  /* 0x000000000000194d */ /* 0x000fea0003800000 */
[----:B-1----:R-:W0:Y:S01]  /*0180*/  LDC.64 R6, c[0x0][0x390] ;  /* 0x0000e400ff067b82 */ /* 0x002e220000000a00 */
[----:B------:R-:W-:-:S07]  /*0190*/  HFMA2 R5, -RZ, RZ, 0, 5.9604644775390625e-08 ;  /* 0x00000001ff057431 */ /* 0x000fce00000001ff */
[----:B------:R-:W1:Y:S08]  /*01a0*/  LDC.64 R8, c[0x0][0x380] ;  /* 0x0000e000ff087b82 */ /* 0x000e700000000a00 */
[----:B------:R-:W2:Y:S01]  /*01b0*/  LDC.64 R2, c[0x0][0x388] ;  /* 0x0000e200ff027b82 */ /* 0x000ea20000000a00 */
[----:B0-----:R-:W-:Y:S04]  /*01c0*/  STG.E desc[UR4][R6.64], RZ ;  /* 0x000000ff06007986 */ /* 0x001fe8000c101904 */
[----:B-1----:R-:W-:Y:S04]  /*01d0*/  STG.E desc[UR4][R8.64], RZ ;  /* 0x000000ff08007986 */ /* 0x002fe8000c101904 */
[----:B--2---:R-:W-:Y:S01]  /*01e0*/  STG.E desc[UR4][R2.64], R5 ;  /* 0x0000000502007986 */ /* 0x004fe2000c101904 */
[----:B------:R-:W-:Y:S05]  /*01f0*/  EXIT ;  /* 0x000000000000794d */ /* 0x000fea0003800000 */
.L_x_2:
[----:B------:R-:W-:-:S00]  /*0200*/  BRA `(.L_x_2) ;  /* 0xfffffffc00fc7947 */ /* 0x000fc0000383ffff */
[----:B------:R-:W-:-:S00]  /*0210*/  NOP ;  /* 0x0000000000007918 */ /* 0x000fc00000000000 */
        /* <DEDUP_REMOVED lines=14> */
.L_x_28:


//--------------------- .text._Z6updatePiS_S_S_i  --------------------------
	.section	.text._Z6updatePiS_S_S_i,"ax",@progbits
	.align	128
        .global         _Z6updatePiS_S_S_i
        .type           _Z6updatePiS_S_S_i,@function
        .size           _Z6updatePiS_S_S_i,(.L_x_29 - _Z6updatePiS_S_S_i)
        .other          _Z6updatePiS_S_S_i,@"STO_CUDA_ENTRY STV_DEFAULT"
_Z6updatePiS_S_S_i:
.text._Z6updatePiS_S_S_i:
[----:B------:R-:W-:Y:S01]  /*0000*/  LDC R1, c[0x0][0x37c] ;  /* 0x0000df00ff017b82 */ /* 0x000fe20000000800 */
[----:B------:R-:W0:Y:S07]  /*0010*/  S2R R0, SR_TID.X ;  /* 0x0000000000007919 */ /* 0x000e2e0000002100 */
[----:B------:R-:W0:Y:S01]  /*0020*/  S2UR UR4, SR_CTAID.X ;  /* 0x00000000000479c3 */ /* 0x000e220000002500 */
[----:B------:R-:W1:Y:S07]  /*0030*/  LDCU UR5, c[0x0][0x3a0] ;  /* 0x00007400ff0577ac */ /* 0x000e6e0008000800 */
[----:B------:R-:W0:Y:S02]  /*0040*/  LDC R11, c[0x0][0x360] ;  /* 0x0000d800ff0b7b82 */ /* 0x000e240000000800 */
[----:B0-----:R-:W-:-:S05]  /*0050*/  IMAD R11, R11, UR4, R0 ;  /* 0x000000040b0b7c24 */ /* 0x001fca000f8e0200 */
[----:B-1----:R-:W-:-:S13]  /*0060*/  ISETP.GE.AND P0, PT, R11, UR5, PT ;  /* 0x000000050b007c0c */ /* 0x002fda000bf06270 */
[----:B------:R-:W-:Y:S05]  /*0070*/  @P0 EXIT ;  /* 0x000000000000094d */ /* 0x000fea0003800000 */
[----:B------:R-:W0:Y:S01]  /*0080*/  LDC.64 R2, c[0x0][0x388] ;  /* 0x0000e200ff027b82 */ /* 0x000e220000000a00 */
[----:B------:R-:W1:Y:S07]  /*0090*/  LDCU.64 UR4, c[0x0][0x358] ;  /* 0x00006b00ff0477ac */ /* 0x000e6e0008000a00 */
[----:B------:R-:W2:Y:S01]  /*00a0*/  LDC.64 R4, c[0x0][0x380] ;  /* 0x0000e000ff047b82 */ /* 0x000ea20000000a00 */
[----:B0-----:R-:W-:-:S05]  /*00b0*/  IMAD.WIDE R2, R11, 0x4, R2 ;  /* 0x000000040b027825 */ /* 0x001fca00078e0202 */
[----:B-1----:R0:W-:Y:S01]  /*00c0*/  STG.E desc[UR4][R2.64], RZ ;  /* 0x000000ff02007986 */ /* 0x0021e2000c101904 */
[----:B--2---:R-:W-:-:S05]  /*00d0*/  IMAD.WIDE R4, R11, 0x4, R4 ;  /* 0x000000040b047825 */ /* 0x004fca00078e0204 */
[----:B------:R-:W2:Y:S02]  /*00e0*/  LDG.E R0, desc[UR4][R4.64] ;  /* 0x0000000404007981 */ /* 0x000ea4000c1e1900 */
[----:B--2---:R-:W-:-:S13]  /*00f0*/  ISETP.NE.AND P0, PT, R0, RZ, PT ;  /* 0x000000ff0000720c */ /* 0x004fda0003f05270 */
[----:B0-----:R-:W-:Y:S05]  /*0100*/  @!P0 EXIT ;  /* 0x000000000000894d */ /* 0x001fea0003800000 */
[----:B------:R-:W0:Y:S08]  /*0110*/  LDC.64 R6, c[0x0][0x390] ;  /* 0x0000e400ff067b82 */ /* 0x000e300000000a00 */
[----:B------:R-:W1:Y:S01]  /*0120*/  LDC.64 R8, c[0x0][0x398] ;  /* 0x0000e600ff087b82 */ /* 0x000e620000000a00 */
[----:B0-----:R-:W-:-:S06]  /*0130*/  IMAD.WIDE R6, R11, 0x4, R6 ;  /* 0x000000040b067825 */ /* 0x001fcc00078e0206 */
[----:B------:R-:W2:Y:S04]  /*0140*/  LDG.E R6, desc[UR4][R6.64] ;  /* 0x0000000406067981 */ /* 0x000ea8000c1e1900 */
[----:B-1----:R-:W2:Y:S02]  /*0150*/  LDG.E R9, desc[UR4][R8.64] ;  /* 0x0000000408097981 */ /* 0x002ea4000c1e1900 */
[----:B--2---:R-:W-:-:S13]  /*0160*/  ISETP.GE.AND P0, PT, R6, R9, PT ;  /* 0x000000090600720c */ /* 0x004fda0003f06270 */
[----:B------:R-:W-:Y:S05]  /*0170*/  @P0 EXIT ;  /* 0x000000000000094d */ /* 0x000fea0003800000 */
[----:B------:R-:W-:Y:S01]  /*0180*/  HFMA2 R7, -RZ, RZ, 0, 5.9604644775390625e-08 ;  /* 0x00000001ff077431 */ /* 0x000fe200000001ff */
[----:B------:R-:W-:Y:S04]  /*0190*/  STG.E desc[UR4][R4.64], RZ ;  /* 0x000000ff04007986 */ /* 0x000fe8000c101904 */
[----:B------:R-:W-:Y:S01]  /*01a0*/  STG.E desc[UR4][R2.64], R7 ;  /* 0x0000000702007986 */ /* 0x000fe2000c101904 */
[----:B------:R-:W-:Y:S05]  /*01b0*/  EXIT ;  /* 0x000000000000794d */ /* 0x000fea0003800000 */
.L_x_3:
        /* <DEDUP_REMOVED lines=12> */
.L_x_29:


//--------------------- .text._Z3minPiS_S_S_ii    --------------------------
	.section	.text._Z3minPiS_S_S_ii,"ax",@progbits
	.align	128
        .global         _Z3minPiS_S_S_ii
        .type           _Z3minPiS_S_S_ii,@function
        .size           _Z3minPiS_S_S_ii,(.L_x_30 - _Z3minPiS_S_S_ii)
        .other          _Z3minPiS_S_S_ii,@"STO_CUDA_ENTRY STV_DEFAULT"
_Z3minPiS_S_S_ii:
.text._Z3minPiS_S_S_ii:
[----:B------:R-:W-:Y:S01]  /*0000*/  LDC R1, c[0x0][0x37c] ;  /* 0x0000df00ff017b82 */ /* 0x000fe20000000800 */
[----:B------:R-:W0:Y:S07]  /*0010*/  S2R R3, SR_TID.X ;  /* 0x0000000000037919 */ /* 0x000e2e0000002100 */
[----:B------:R-:W0:Y:S01]  /*0020*/  S2UR UR4, SR_CTAID.X ;  /* 0x00000000000479c3 */ /* 0x000e220000002500 */
[----:B------:R-:W1:Y:S07]  /*0030*/  LDCU UR6, c[0x0][0x3a0] ;  /* 0x00007400ff0677ac */ /* 0x000e6e0008000800 */
[----:B------:R-:W0:Y:S02]  /*0040*/  LDC R0, c[0x0][0x360] ;  /* 0x0000d800ff007b82 */ /* 0x000e240000000800 */
[----:B0-----:R-:W-:-:S04]  /*0050*/  IMAD R0, R0, UR4, R3 ;  /* 0x0000000400007c24 */ /* 0x001fc8000f8e0203 */
[----:B------:R-:W-:-:S05]  /*0060*/  IMAD.SHL.U32 R9, R0, 0x2, RZ ;  /* 0x0000000200097824 */ /* 0x000fca00078e00ff */
[----:B-1----:R-:W-:-:S13]  /*0070*/  ISETP.GE.AND P0, PT, R9, UR6, PT ;  /* 0x0000000609007c0c */ /* 0x002fda000bf06270 */
[----:B------:R-:W-:Y:S05]  /*0080*/  @P0 EXIT ;  /* 0x000000000000094d */ /* 0x000fea0003800000 */
[----:B------:R-:W0:Y:S01]  /*0090*/  LDCU UR7, c[0x0][0x3a4] ;  /* 0x00007480ff0777ac */ /* 0x000e220008000800 */
[----:B------:R-:W1:Y:S01]  /*00a0*/  LDC.64 R4, c[0x0][0x388] ;  /* 0x0000e200ff047b82 */ /* 0x000e620000000a00 */
[----:B------:R-:W-:Y:S01]  /*00b0*/  IMAD.MOV.U32 R7, RZ, RZ, RZ ;  /* 0x000000ffff077224 */ /* 0x000fe200078e00ff */
[----:B------:R-:W2:Y:S06]  /*00c0*/  LDCU.64 UR4, c[0x0][0x358] ;  /* 0x00006b00ff0477ac */ /* 0x000eac0008000a00 */
[----:B------:R-:W3:Y:S01]  /*00d0*/  LDC.64 R2, c[0x0][0x398] ;  /* 0x0000e600ff027b82 */ /* 0x000ee20000000a00 */
[----:B0-----:R-:W-:Y:S01]  /*00e0*/  ISETP.NE.AND P0, PT, RZ, UR7, PT ;  /* 0x00000007ff007c0c */ /* 0x001fe2000bf05270 */
[----:B-1----:R-:W-:-:S12]  /*00f0*/  IMAD.WIDE R4, R9, 0x4, R4 ;  /* 0x0000000409047825 */ /* 0x002fd800078e0204 */
[----:B--2---:R-:W2:Y:S01]  /*0100*/  @P0 LDG.E R7, desc[UR4][R4.64] ;  /* 0x0000000404070981 */ /* 0x004ea2000c1e1900 */
[----:B---3--:R-:W-:-:S05]  /*0110*/  IMAD.WIDE R2, R9, 0x4, R2 ;  /* 0x0000000409027825 */ /* 0x008fca00078e0202 */
[----:B------:R-:W2:Y:S01]  /*0120*/  LDG.E R6, desc[UR4][R2.64] ;  /* 0x0000000402067981 */ /* 0x000ea2000c1e1900 */
[----:B------:R-:W-:-:S05]  /*0130*/  VIADD R8, R9, 0x1 ;  /* 0x0000000109087836 */ /* 0x000fca0000000000 */
[----:B------:R-:W-:Y:S01]  /*0140*/  ISETP.GE.AND P1, PT, R8, UR6, PT ;  /* 0x0000000608007c0c */ /* 0x000fe2000bf26270 */
[----:B--2---:R-:W-:-:S12]  /*0150*/  IMAD.IADD R10, R6, 0x1, R7 ;  /* 0x00000001060a7824 */ /* 0x004fd800078e0207 */
[----:B------:R-:W-:Y:S05]  /*0160*/  @P1 BRA `(.L_x_4) ;  /* 0x0000000000641947 */ /* 0x000fea0003800000 */
[----:B------:R-:W0:Y:S01]  /*0170*/  @P0 LDC.64 R6, c[0x0][0x380] ;  /* 0x0000e000ff060b82 */ /* 0x000e220000000a00 */
[----:B------:R-:W-:Y:S01]  /*0180*/  IMAD.MOV.U32 R11, RZ, RZ, RZ ;  /* 0x000000ffff0b7224 */ /* 0x000fe200078e00ff */
[----:B------:R-:W2:Y:S05]  /*0190*/  LDG.E R2, desc[UR4][R2.64+0x4] ;  /* 0x0000040402027981 */ /* 0x000eaa000c1e1900 */
[----:B------:R-:W2:Y:S01]  /*01a0*/  @P0 LDG.E R11, desc[UR4][R4.64+0x4] ;  /* 0x00000404040b0981 */ /* 0x000ea2000c1e1900 */
[----:B0-----:R-:W-:-:S05]  /*01b0*/  @P0 IMAD.WIDE R6, R9, 0x4, R6 ;  /* 0x0000000409060825 */ /* 0x001fca00078e0206 */
[----:B------:R-:W3:Y:S04]  /*01c0*/  @P0 LDG.E R9, desc[UR4][R6.64+0x4] ;  /* 0x0000040406090981 */ /* 0x000ee8000c1e1900 */
[----:B------:R-:W4:Y:S01]  /*01d0*/  @P0 LDG.E R8, desc[UR4][R6.64] ;  /* 0x0000000406080981 */ /* 0x000f22000c1e1900 */
[----:B------:R-:W-:Y:S01]  /*01e0*/  ISETP.GE.AND P1, PT, R10, 0x1, PT ;  /* 0x000000010a00780c */ /* 0x000fe20003f26270 */
[----:B--2---:R-:W-:-:S05]  /*01f0*/  IMAD.IADD R11, R2, 0x1, R11 ;  /* 0x00000001020b7824 */ /* 0x004fca00078e020b */
[----:B------:R-:W-:-:S04]  /*0200*/  ISETP.GE.AND P2, PT, R11, 0x1, PT ;  /* 0x000000010b00780c */ /* 0x000fc80003f46270 */
[----:B------:R-:W-:Y:S02]  /*0210*/  SEL R11, R11, 0x7fffffff, P2 ;  /* 0x7fffffff0b0b7807 */ /* 0x000fe40001000000 */
[----:B---3--:R-:W-:Y:S02]  /*0220*/  @P0 ISETP.NE.AND P4, PT, R9, RZ, PT ;  /* 0x000000ff0900020c */ /* 0x008fe40003f85270 */
[----:B------:R-:W-:Y:S02]  /*0230*/  SEL R9, R10, 0x7fffffff, P1 ;  /* 0x7fffffff0a097807 */ /* 0x000fe40000800000 */
[----:B----4-:R-:W-:Y:S02]  /*0240*/  @P0 ISETP.NE.AND P3, PT, R8, RZ, PT ;  /* 0x000000ff0800020c */ /* 0x010fe40003f65270 */
[----:B------:R-:W-:Y:S02]  /*0250*/  @P0 SEL R11, R11, 0x7fffffff, P4 ;  /* 0x7fffffff0b0b0807 */ /* 0x000fe40002000000 */
[----:B------:R-:W-:-:S04]  /*0260*/  @P0 SEL R9, R9, 0x7fffffff, P3 ;  /* 0x7fffffff09090807 */ /* 0x000fc80001800000 */
[----:B------:R-:W-:-:S13]  /*0270*/  ISETP.GT.AND P0, PT, R9, R11, PT ;  /* 0x0000000b0900720c */ /* 0x000fda0003f04270 */
[----:B------:R-:W0:Y:S02]  /*0280*/  @P0 LDC.64 R2, c[0x0][0x390] ;  /* 0x0000e400ff020b82 */ /* 0x000e240000000a00 */
[----:B0-----:R-:W-:-:S05]  /*0290*/  @P0 IMAD.WIDE R2, R0, 0x4, R2 ;  /* 0x0000000400020825 */ /* 0x001fca00078e0202 */
[----:B------:R0:W-:Y:S01]  /*02a0*/  @P0 STG.E desc[UR4][R2.64], R11 ;  /* 0x0000000b02000986 */ /* 0x0001e2000c101904 */
[----:B------:R-:W-:Y:S05]  /*02b0*/  @P0 EXIT ;  /* 0x000000000000094d */ /* 0x000fea0003800000 */
[----:B0-----:R-:W0:Y:S02]  /*02c0*/  LDC.64 R2, c[0x0][0x390] ;  /* 0x0000e400ff027b82 */ /* 0x001e240000000a00 */
[----:B0-----:R-:W-:-:S05]  /*02d0*/  IMAD.WIDE R2, R0, 0x4, R2 ;  /* 0x0000000400027825 */ /* 0x001fca00078e0202 */
[----:B------:R-:W-:Y:S01]  /*02e0*/  STG.E desc[UR4][R2.64], R9 ;  /* 0x0000000902007986 */ /* 0x000fe2000c101904 */
[----:B------:R-:W-:Y:S05]  /*02f0*/  EXIT ;  /* 0x000000000000794d */ /* 0x000fea0003800000 */
.L_x_4:
[----:B------:R-:W0:Y:S08]  /*0300*/  @P0 LDC.64 R2, c[0x0][0x380] ;  /* 0x0000e000ff020b82 */ /* 0x000e300000000a00 */
[----:B------:R-:W1:Y:S01]  /*0310*/  LDC.64 R4, c[0x0][0x390] ;  /* 0x0000e400ff047b82 */ /* 0x000e620000000a00 */
[----:B0-----:R-:W-:-:S06]  /*0320*/  @P0 IMAD.WIDE R2, R9, 0x4, R2 ;  /* 0x0000000409020825 */ /* 0x001fcc00078e0202 */
[----:B------:R-:W2:Y:S01]  /*0330*/  @P0 LDG.E R2, desc[UR4][R2.64] ;  /* 0x0000000402020981 */ /* 0x000ea2000c1e1900 */
[----:B------:R-:W-:Y:S01]  /*0340*/  ISETP.GE.AND P1, PT, R10, 0x1, PT ;  /* 0x000000010a00780c */ /* 0x000fe20003f26270 */
[----:B-1----:R-:W-:-:S03]  /*0350*/  IMAD.WIDE R4, R0, 0x4, R4 ;  /* 0x0000000400047825 */ /* 0x002fc600078e0204 */
[----:B------:R-:W-:Y:S02]  /*0360*/  SEL R7, R10, 0x7fffffff, P1 ;  /* 0x7fffffff0a077807 */ /* 0x000fe40000800000 */
[----:B--2---:R-:W-:-:S04]  /*0370*/  @P0 ISETP.NE.AND P1, PT, R2, RZ, PT ;  /* 0x000000ff0200020c */ /* 0x004fc80003f25270 */
[----:B------:R-:W-:-:S05]  /*0380*/  @P0 SEL R7, R7, 0x7fffffff, P1 ;  /* 0x7fffffff07070807 */ /* 0x000fca0000800000 */
[----:B------:R-:W-:Y:S01]  /*0390*/  STG.E desc[UR4][R4.64], R7 ;  /* 0x0000000704007986 */ /* 0x000fe2000c101904 */
[----:B------:R-:W-:Y:S05]  /*03a0*/  EXIT ;  /* 0x000000000000794d */ /* 0x000fea0003800000 */
.L_x_5:
        /* <DEDUP_REMOVED lines=13> */
.L_x_30:


//--------------------- .text._Z5relaxPiS_S_iS_   --------------------------
	.section	.text._Z5relaxPiS_S_iS_,"ax",@progbits
	.align	128
        .global         _Z5relaxPiS_S_iS_
        .type           _Z5relaxPiS_S_iS_,@function
        .size           _Z5relaxPiS_S_iS_,(.L_x_31 - _Z5relaxPiS_S_iS_)
        .other          _Z5relaxPiS_S_iS_,@"STO_CUDA_ENTRY STV_DEFAULT"
_Z5relaxPiS_S_iS_:
.text._Z5relaxPiS_S_iS_:
[----:B------:R-:W-:Y:S01]  /*0000*/  LDC R1, c[0x0][0x37c] ;  /* 0x0000df00ff017b82 */ /* 0x000fe20000000800 */
[----:B------:R-:W0:Y:S07]  /*0010*/  S2R R0, SR_TID.X ;  /* 0x0000000000007919 */ /* 0x000e2e0000002100 */
[----:B------:R-:W1:Y:S01]  /*0020*/  S2UR UR5, SR_CTAID.X ;  /* 0x00000000000579c3 */ /* 0x000e620000002500 */
[----:B------:R-:W1:Y:S07]  /*0030*/  LDCU UR4, c[0x0][0x360] ;  /* 0x00006c00ff0477ac */ /* 0x000e6e0008000800 */
[----:B------:R-:W2:Y:S01]  /*0040*/  LDC R9, c[0x0][0x398] ;  /* 0x0000e600ff097b82 */ /* 0x000ea20000000800 */
[----:B-1----:R-:W-:-:S06]  /*0050*/  UIMAD UR5, UR5, UR4, URZ ;  /* 0x00000004050572a4 */ /* 0x002fcc000f8e02ff */
[----:B0-----:R-:W-:-:S05]  /*0060*/  VIADD R6, R0, UR5 ;  /* 0x0000000500067c36 */ /* 0x001fca0008000000 */
[----:B--2---:R-:W-:-:S13]  /*0070*/  ISETP.GE.AND P0, PT, R6, R9, PT ;  /* 0x000000090600720c */ /* 0x004fda0003f06270 */
[----:B------:R-:W-:Y:S05]  /*0080*/  @P0 EXIT ;  /* 0x000000000000094d */ /* 0x000fea0003800000 */
[----:B------:R-:W0:Y:S01]  /*0090*/  LDC.64 R2, c[0x0][0x388] ;  /* 0x0000e200ff027b82 */ /* 0x000e220000000a00 */
[----:B------:R-:W1:Y:S01]  /*00a0*/  LDCU.64 UR16, c[0x0][0x358] ;  /* 0x00006b00ff1077ac */ /* 0x000e620008000a00 */
[----:B0-----:R-:W-:-:S06]  /*00b0*/  IMAD.WIDE R2, R6, 0x4, R2 ;  /* 0x0000000406027825 */ /* 0x001fcc00078e0202 */
[----:B-1----:R-:W2:Y:S01]  /*00c0*/  LDG.E R2, desc[UR16][R2.64] ;  /* 0x0000001002027981 */ /* 0x002ea2000c1e1900 */
[----:B------:R-:W-:-:S04]  /*00d0*/  ISETP.GE.AND P0, PT, R9, 0x1, PT ;  /* 0x000000010900780c */ /* 0x000fc80003f06270 */
[----:B--2---:R-:W-:-:S13]  /*00e0*/  ISETP.EQ.OR P0, PT, R2, RZ, !P0 ;  /* 0x000000ff0200720c */ /* 0x004fda0004702670 */
[----:B------:R-:W-:Y:S05]  /*00f0*/  @P0 EXIT ;  /* 0x000000000000094d */ /* 0x000fea0003800000 */
[----:B------:R-:W0:Y:S01]  /*0100*/  LDC.64 R2, c[0x0][0x390] ;  /* 0x0000e400ff027b82 */ /* 0x000e220000000a00 */
[C---:B------:R-:W-:Y:S01]  /*0110*/  ISETP.GE.U32.AND P0, PT, R9.reuse, 0x4, PT ;  /* 0x000000040900780c */ /* 0x040fe20003f06070 */
[C---:B------:R-:W-:Y:S01]  /*0120*/  IMAD R4, R6.reuse, R9, RZ ;  /* 0x0000000906047224 */ /* 0x040fe200078e02ff */
[----:B------:R-:W-:Y:S01]  /*0130*/  LOP3.LUT R5, R9, 0x3, RZ, 0xc0, !PT ;  /* 0x0000000309057812 */ /* 0x000fe200078ec0ff */
[----:B------:R-:W-:Y:S02]  /*0140*/  IMAD.MOV.U32 R7, RZ, RZ, RZ ;  /* 0x000000ffff077224 */ /* 0x000fe400078e00ff */
[----:B0-----:R-:W-:-:S08]  /*0150*/  IMAD.WIDE R2, R6, 0x4, R2 ;  /* 0x0000000406027825 */ /* 0x001fd000078e0202 */
[----:B------:R-:W-:Y:S05]  /*0160*/  @!P0 BRA `(.L_x_6) ;  /* 0x0000000400a08947 */ /* 0x000fea0003800000 */
[----:B------:R-:W0:Y:S01]  /*0170*/  LDCU.64 UR12, c[0x0][0x390] ;  /* 0x00007200ff0c77ac */ /* 0x000e220008000a00 */
[----:B------:R-:W-:Y:S01]  /*0180*/  LOP3.LUT R7, R9, 0x7ffffffc, RZ, 0xc0, !PT ;  /* 0x7ffffffc09077812 */ /* 0x000fe200078ec0ff */
[----:B------:R-:W-:Y:S01]  /*0190*/  IMAD.MOV R17, RZ, RZ, -R6 ;  /* 0x000000ffff117224 */ /* 0x000fe200078e0a06 */
[----:B------:R-:W1:Y:S01]  /*01a0*/  LDCU.64 UR14, c[0x0][0x380] ;  /* 0x00007000ff0e77ac */ /* 0x000e620008000a00 */
[----:B------:R-:W-:Y:S01]  /*01b0*/  IMAD.MOV.U32 R14, RZ, RZ, R4 ;  /* 0x000000ffff0e7224 */ /* 0x000fe200078e0004 */
[----:B------:R-:W2:Y:S01]  /*01c0*/  LDCU.64 UR10, c[0x0][0x3a0] ;  /* 0x00007400ff0a77ac */ /* 0x000ea20008000a00 */
[----:B0-----:R-:W-:Y:S02]  /*01d0*/  UIADD3 UR7, UP1, UPT, UR12, 0x8, URZ ;  /* 0x000000080c077890 */ /* 0x001fe4000ff3e0ff */
[----:B-1----:R-:W-:Y:S02]  /*01e0*/  UIADD3 UR4, UP2, UPT, UR14, 0x8, URZ ;  /* 0x000000080e047890 */ /* 0x002fe4000ff5e0ff */
[----:B------:R-:W-:-:S02]  /*01f0*/  UIADD3.X UR8, UPT, UPT, URZ, UR13, URZ, UP1, !UPT ;  /* 0x0000000dff087290 */ /* 0x000fc40008ffe4ff */
[----:B------:R-:W-:Y:S01]  /*0200*/  IMAD.U32 R10, RZ, RZ, UR7 ;  /* 0x00000007ff0a7e24 */ /* 0x000fe2000f8e00ff */
[----:B------:R-:W-:Y:S02]  /*0210*/  UIADD3.X UR6, UPT, UPT, URZ, UR15, URZ, UP2, !UPT ;  /* 0x0000000fff067290 */ /* 0x000fe400097fe4ff */
[----:B--2---:R-:W-:Y:S01]  /*0220*/  UIADD3 UR9, UP0, UPT, UR10, 0x8, URZ ;  /* 0x000000080a097890 */ /* 0x004fe2000ff1e0ff */
[----:B------:R-:W-:Y:S01]  /*0230*/  IMAD.U32 R12, RZ, RZ, UR4 ;  /* 0x00000004ff0c7e24 */ /* 0x000fe2000f8e00ff */
[----:B------:R-:W-:Y:S01]  /*0240*/  UMOV UR4, URZ ;  /* 0x000000ff00047c82 */ /* 0x000fe20008000000 */
[----:B------:R-:W-:Y:S01]  /*0250*/  IMAD.U32 R11, RZ, RZ, UR8 ;  /* 0x00000008ff0b7e24 */ /* 0x000fe2000f8e00ff */
[----:B------:R-:W-:Y:S01]  /*0260*/  UIADD3.X UR10, UPT, UPT, URZ, UR11, URZ, UP0, !UPT ;  /* 0x0000000bff0a7290 */ /* 0x000fe200087fe4ff */
[----:B------:R-:W-:-:S11]  /*0270*/  IMAD.U32 R13, RZ, RZ, UR6 ;  /* 0x00000006ff0d7e24 */ /* 0x000fd6000f8e00ff */
.L_x_15:
[----:B------:R-:W-:Y:S02]  /*0280*/  IMAD.U32 R8, RZ, RZ, UR9 ;  /* 0x00000009ff087e24 */ /* 0x000fe4000f8e00ff */
[----:B------:R-:W-:Y:S02]  /*0290*/  IMAD.U32 R9, RZ, RZ, UR10 ;  /* 0x0000000aff097e24 */ /* 0x000fe4000f8e00ff */
[----:B------:R-:W-:-:S05]  /*02a0*/  IMAD.WIDE R8, R14, 0x4, R8 ;  /* 0x000000040e087825 */ /* 0x000fca00078e0208 */
[----:B------:R-:W2:Y:S01]  /*02b0*/  LDG.E R18, desc[UR16][R8.64+-0x8] ;  /* 0xfffff81008127981 */ /* 0x000ea2000c1e1900 */
[----:B------:R-:W-:Y:S01]  /*02c0*/  BSSY.RECONVERGENT B0, `(.L_x_7) ;  /* 0x0000010000007945 */ /* 0x000fe20003800200 */
[----:B--2---:R-:W-:-:S04]  /*02d0*/  ISETP.NE.AND P0, PT, R18, RZ, PT ;  /* 0x000000ff1200720c */ /* 0x004fc80003f05270 */
[----:B------:R-:W-:-:S13]  /*02e0*/  ISETP.EQ.OR P0, PT, R17, RZ, !P0 ;  /* 0x000000ff1100720c */ /* 0x000fda0004702670 */
[----:B------:R-:W-:Y:S05]  /*02f0*/  @P0 BRA `(.L_x_8) ;  /* 0x0000000000300947 */ /* 0x000fea0003800000 */
[----:B------:R-:W2:Y:S02]  /*0300*/  LDG.E R15, desc[UR16][R12.64+-0x8] ;  /* 0xfffff8100c0f7981 */ /* 0x000ea4000c1e1900 */
[----:B--2---:R-:W-:-:S13]  /*0310*/  ISETP.NE.AND P0, PT, R15, RZ, PT ;  /* 0x000000ff0f00720c */ /* 0x004fda0003f05270 */
[----:B------:R-:W-:Y:S05]  /*0320*/  @!P0 BRA `(.L_x_8) ;  /* 0x0000000000248947 */ /* 0x000fea0003800000 */
[----:B------:R-:W2:Y:S01]  /*0330*/  LDG.E R15, desc[UR16][R2.64] ;  /* 0x00000010020f7981 */ /* 0x000ea2000c1e1900 */
[----:B------:R-:W-:Y:S02]  /*0340*/  VOTEU.ANY UR6, UPT, PT ;  /* 0x0000000000067886 */ /* 0x000fe400038e0100 */
[----:B------:R-:W-:Y:S01]  /*0350*/  UFLO.U32 UR6, UR6 ;  /* 0x00000006000672bd */ /* 0x000fe200080e0000 */
[----:B------:R-:W0:Y:S05]  /*0360*/  S2R R16, SR_LANEID ;  /* 0x0000000000107919 */ /* 0x000e2a0000000000 */
[----:B0-----:R-:W-:Y:S01]  /*0370*/  ISETP.EQ.U32.AND P0, PT, R16, UR6, PT ;  /* 0x0000000610007c0c */ /* 0x001fe2000bf02070 */
[----:B--2---:R-:W-:-:S05]  /*0380*/  IMAD.IADD R15, R18, 0x1, R15 ;  /* 0x00000001120f7824 */ /* 0x004fca00078e020f */
[----:B------:R-:W-:-:S13]  /*0390*/  CREDUX.MIN.S32 UR7, R15 ;  /* 0x000000000f0772cc */ /* 0x000fda0000008200 */
[----:B------:R-:W-:-:S05]  /*03a0*/  IMAD.U32 R15, RZ, RZ, UR7 ;  /* 0x00000007ff0f7e24 */ /* 0x000fca000f8e00ff */
[----:B------:R0:W-:Y:S02]  /*03b0*/  @P0 REDG.E.MIN.S32.STRONG.GPU desc[UR16][R10.64+-0x8], R15 ;  /* 0xfffff80f0a00098e */ /* 0x0001e4000c92e310 */
.L_x_8:
[----:B------:R-:W-:Y:S05]  /*03c0*/  BSYNC.RECONVERGENT B0 ;  /* 0x0000000000007941 */ /* 0x000fea0003800200 */
.L_x_7:
[----:B------:R-:W2:Y:S01]  /*03d0*/  LDG.E R16, desc[UR16][R8.64+-0x4] ;  /* 0xfffffc1008107981 */ /* 0x000ea2000c1e1900 */
[----:B------:R-:W-:Y:S01]  /*03e0*/  UIADD3 UR6, UPT, UPT, UR4, 0x1, URZ ;  /* 0x0000000104067890 */ /* 0x000fe2000fffe0ff */
[----:B------:R-:W-:Y:S01]  /*03f0*/  BSSY.RECONVERGENT B0, `(.L_x_9) ;  /* 0x0000010000007945 */ /* 0x000fe20003800200 */
[----:B--2---:R-:W-:-:S04]  /*0400*/  ISETP.NE.AND P0, PT, R16, RZ, PT ;  /* 0x000000ff1000720c */ /* 0x004fc80003f05270 */
[----:B------:R-:W-:-:S13]  /*0410*/  ISETP.EQ.OR P0, PT, R6, UR6, !P0 ;  /* 0x0000000606007c0c */ /* 0x000fda000c702670 */
[----:B------:R-:W-:Y:S05]  /*0420*/  @P0 BRA `(.L_x_10) ;  /* 0x0000000000300947 */ /* 0x000fea0003800000 */
[----:B0-----:R-:W2:Y:S02]  /*0430*/  LDG.E R15, desc[UR16][R12.64+-0x4] ;  /* 0xfffffc100c0f7981 */ /* 0x001ea4000c1e1900 */
[----:B--2---:R-:W-:-:S13]  /*0440*/  ISETP.NE.AND P0, PT, R15, RZ, PT ;  /* 0x000000ff0f00720c */ /* 0x004fda0003f05270 */
[----:B------:R-:W-:Y:S05]  /*0450*/  @!P0 BRA `(.L_x_10) ;  /* 0x0000000000248947 */ /* 0x000fea0003800000 */
[----:B------:R-:W2:Y:S01]  /*0460*/  LDG.E R15, desc[UR16][R2.64] ;  /* 0x00000010020f7981 */ /* 0x000ea2000c1e1900 */
[----:B------:R-:W-:Y:S02]  /*0470*/  VOTEU.ANY UR6, UPT, PT ;  /* 0x0000000000067886 */ /* 0x000fe400038e0100 */
[----:B------:R-:W-:Y:S01]  /*0480*/  UFLO.U32 UR6, UR6 ;  /* 0x00000006000672bd */ /* 0x000fe200080e0000 */
[----:B------:R-:W0:Y:S05]  /*0490*/  S2R R18, SR_LANEID ;  /* 0x0000000000127919 */ /* 0x000e2a0000000000 */
[----:B0-----:R-:W-:Y:S02]  /*04a0*/  ISETP.EQ.U32.AND P0, PT, R18, UR6, PT ;  /* 0x0000000612007c0c */ /* 0x001fe4000bf02070 */
[----:B--2---:R-:W-:-:S04]  /*04b0*/  IADD3 R15, PT, PT, R16, R15, RZ ;  /* 0x0000000f100f7210 */ /* 0x004fc80007ffe0ff */
[----:B------:R-:W-:-:S13]  /*04c0*/  CREDUX.MIN.S32 UR7, R15 ;  /* 0x000000000f0772cc */ /* 0x000fda0000008200 */
[----:B------:R-:W-:-:S05]  /*04d0*/  IMAD.U32 R15, RZ, RZ, UR7 ;  /* 0x00000007ff0f7e24 */ /* 0x000fca000f8e00ff */
[----:B------:R1:W-:Y:S02]  /*04e0*/  @P0 REDG.E.MIN.S32.STRONG.GPU desc[UR16][R10.64+-0x4], R15 ;  /* 0xfffffc0f0a00098e */ /* 0x0003e4000c92e310 */
.L_x_10:
[----:B------:R-:W-:Y:S05]  /*04f0*/  BSYNC.RECONVERGENT B0 ;  /* 0x0000000000007941 */ /* 0x000fea0003800200 */
.L_x_9:
[----:B------:R-:W2:Y:S01]  /*0500*/  LDG.E R16, desc[UR16][R8.64] ;  /* 0x0000001008107981 */ /* 0x000ea2000c1e1900 */
[----:B------:R-:W-:Y:S01]  /*0510*/  UIADD3 UR6, UPT, UPT, UR4, 0x2, URZ ;  /* 0x0000000204067890 */ /* 0x000fe2000fffe0ff */
[----:B------:R-:W-:Y:S01]  /*0520*/  BSSY.RECONVERGENT B0, `(.L_x_11) ;  /* 0x0000010000007945 */ /* 0x000fe20003800200 */
[----:B--2---:R-:W-:-:S04]  /*0530*/  ISETP.NE.AND P0, PT, R16, RZ, PT ;  /* 0x000000ff1000720c */ /* 0x004fc80003f05270 */
[----:B------:R-:W-:-:S13]  /*0540*/  ISETP.EQ.OR P0, PT, R6, UR6, !P0 ;  /* 0x0000000606007c0c */ /* 0x000fda000c702670 */
[----:B------:R-:W-:Y:S05]  /*0550*/  @P0 BRA `(.L_x_12) ;  /* 0x0000000000300947 */ /* 0x000fea0003800000 */
[----:B01----:R-:W2:Y:S02]  /*0560*/  LDG.E R15, desc[UR16][R12.64] ;  /* 0x000000100c0f7981 */ /* 0x003ea4000c1e1900 */
        /* <DEDUP_REMOVED lines=11> */
.L_x_12:
[----:B------:R-:W-:Y:S05]  /*0620*/  BSYNC.RECONVERGENT B0 ;  /* 0x0000000000007941 */ /* 0x000fea0003800200 */
.L_x_11:
[----:B------:R-:W3:Y:S01]  /*0630*/  LDG.E R9, desc[UR16][R8.64+0x4] ;  /* 0x0000041008097981 */ /* 0x000ee2000c1e1900 */
[----:B------:R-:W-:Y:S01]  /*0640*/  UIADD3 UR6, UPT, UPT, UR4, 0x3, URZ ;  /* 0x0000000304067890 */ /* 0x000fe2000fffe0ff */
[----:B------:R-:W-:Y:S01]  /*0650*/  BSSY.RECONVERGENT B0, `(.L_x_13) ;  /* 0x0000010000007945 */ /* 0x000fe20003800200 */
[----:B---3--:R-:W-:-:S04]  /*0660*/  ISETP.NE.AND P0, PT, R9, RZ, PT ;  /* 0x000000ff0900720c */ /* 0x008fc80003f05270 */
[----:B------:R-:W-:-:S13]  /*0670*/  ISETP.EQ.OR P0, PT, R6, UR6, !P0 ;  /* 0x0000000606007c0c */ /* 0x000fda000c702670 */
[----:B------:R-:W-:Y:S05]  /*0680*/  @P0 BRA `(.L_x_14) ;  /* 0x0000000000300947 */ /* 0x000fea0003800000 */
[----:B------:R-:W3:Y:S02]  /*0690*/  LDG.E R8, desc[UR16][R12.64+0x4] ;  /* 0x000004100c087981 */ /* 0x000ee4000c1e1900 */
[----:B---3--:R-:W-:-:S13]  /*06a0*/  ISETP.NE.AND P0, PT, R8, RZ, PT ;  /* 0x000000ff0800720c */ /* 0x008fda0003f05270 */
[----:B------:R-:W-:Y:S05]  /*06b0*/  @!P0 BRA `(.L_x_14) ;  /* 0x0000000000248947 */ /* 0x000fea0003800000 */
[----:B------:R-:W3:Y:S01]  /*06c0*/  LDG.E R8, desc[UR16][R2.64] ;  /* 0x0000001002087981 */ /* 0x000ee2000c1e1900 */
[----:B------:R-:W-:Y:S02]  /*06d0*/  VOTEU.ANY UR6, UPT, PT ;  /* 0x0000000000067886 */ /* 0x000fe400038e0100 */
[----:B------:R-:W-:Y:S01]  /*06e0*/  UFLO.U32 UR6, UR6 ;  /* 0x00000006000672bd */ /* 0x000fe200080e0000 */
[----:B012---:R-:W0:Y:S05]  /*06f0*/  S2R R15, SR_LANEID ;  /* 0x00000000000f7919 */ /* 0x007e2a0000000000 */
[----:B0-----:R-:W-:Y:S01]  /*0700*/  ISETP.EQ.U32.AND P0, PT, R15, UR6, PT ;  /* 0x000000060f007c0c */ /* 0x001fe2000bf02070 */
[----:B---3--:R-:W-:-:S05]  /*0710*/  IMAD.IADD R8, R9, 0x1, R8 ;  /* 0x0000000109087824 */ /* 0x008fca00078e0208 */
[----:B------:R-:W-:-:S13]  /*0720*/  CREDUX.MIN.S32 UR7, R8 ;  /* 0x00000000080772cc */ /* 0x000fda0000008200 */
[----:B------:R-:W-:-:S05]  /*0730*/  IMAD.U32 R9, RZ, RZ, UR7 ;  /* 0x00000007ff097e24 */ /* 0x000fca000f8e00ff */
[----:B------:R3:W-:Y:S02]  /*0740*/  @P0 REDG.E.MIN.S32.STRONG.GPU desc[UR16][R10.64+0x4], R9 ;  /* 0x000004090a00098e */ /* 0x0007e4000c92e310 */
.L_x_14:
[----:B------:R-:W-:Y:S05]  /*0750*/  BSYNC.RECONVERGENT B0 ;  /* 0x0000000000007941 */ /* 0x000fea0003800200 */
.L_x_13:
[----:B------:R-:W-:Y:S01]  /*0760*/  UIADD3 UR4, UPT, UPT, UR4, 0x4, URZ ;  /* 0x0000000404047890 */ /* 0x000fe2000fffe0ff */
[----:B0123--:R-:W-:Y:S01]  /*0770*/  IADD3 R10, P1, PT, R10, 0x10, RZ ;  /* 0x000000100a0a7810 */ /* 0x00ffe20007f3e0ff */
[----:B------:R-:W-:Y:S01]  /*0780*/  VIADD R14, R14, 0x4 ;  /* 0x000000040e0e7836 */ /* 0x000fe20000000000 */
[----:B------:R-:W-:Y:S02]  /*0790*/  IADD3 R12, P2, PT, R12, 0x10, RZ ;  /* 0x000000100c0c7810 */ /* 0x000fe40007f5e0ff */
[----:B------:R-:W-:Y:S01]  /*07a0*/  IADD3 R17, PT, PT, R17, 0x4, RZ ;  /* 0x0000000411117810 */ /* 0x000fe20007ffe0ff */
[----:B------:R-:W-:Y:S01]  /*07b0*/  IMAD.X R11, RZ, RZ, R11, P1 ;  /* 0x000000ffff0b7224 */ /* 0x000fe200008e060b */
[----:B------:R-:W-:Y:S01]  /*07c0*/  ISETP.NE.AND P0, PT, R7, UR4, PT ;  /* 0x0000000407007c0c */ /* 0x000fe2000bf05270 */
[----:B------:R-:W-:-:S12]  /*07d0*/  IMAD.X R13, RZ, RZ, R13, P2 ;  /* 0x000000ffff0d7224 */ /* 0x000fd800010e060d */
[----:B------:R-:W-:Y:S05]  /*07e0*/  @P0 BRA `(.L_x_15) ;  /* 0xfffffff800a40947 */ /* 0x000fea000383ffff */
.L_x_6:
[----:B------:R-:W-:-:S13]  /*07f0*/  ISETP.NE.AND P0, PT, R5, RZ, PT ;  /* 0x000000ff0500720c */ /* 0x000fda0003f05270 */
[----:B------:R-:W-:Y:S05]  /*0800*/  @!P0 EXIT ;  /* 0x000000000000894d */ /* 0x000fea0003800000 */
[----:B------:R-:W0:Y:S01]  /*0810*/  LDC.64 R10, c[0x0][0x390] ;  /* 0x0000e400ff0a7b82 */ /* 0x000e220000000a00 */
[----:B------:R-:W-:Y:S01]  /*0820*/  IADD3 R0, PT, PT, R7, -UR5, -R0 ;  /* 0x8000000507007c10 */ /* 0x000fe2000fffe800 */
[----:B------:R-:W-:-:S06]  /*0830*/  IMAD.MOV R6, RZ, RZ, -R5 ;  /* 0x000000ffff067224 */ /* 0x000fcc00078e0a05 */
[----:B------:R-:W1:Y:S08]  /*0840*/  LDC.64 R12, c[0x0][0x380] ;  /* 0x0000e000ff0c7b82 */ /* 0x000e700000000a00 */
[----:B------:R-:W2:Y:S01]  /*0850*/  LDC.64 R8, c[0x0][0x3a0] ;  /* 0x0000e800ff087b82 */ /* 0x000ea20000000a00 */
[----:B0-----:R-:W-:-:S04]  /*0860*/  IMAD.WIDE.U32 R10, R7, 0x4, R10 ;  /* 0x00000004070a7825 */ /* 0x001fc800078e000a */
[----:B------:R-:W-:Y:S02]  /*0870*/  IMAD.MOV.U32 R15, RZ, RZ, R11 ;  /* 0x000000ffff0f7224 */ /* 0x000fe400078e000b */
[----:B-1----:R-:W-:-:S04]  /*0880*/  IMAD.WIDE.U32 R12, R7, 0x4, R12 ;  /* 0x00000004070c7825 */ /* 0x002fc800078e000c */
[----:B------:R-:W-:-:S07]  /*0890*/  IMAD.IADD R7, R4, 0x1, R7 ;  /* 0x0000000104077824 */ /* 0x000fce00078e0207 */
.L_x_18:
[----:B0-2---:R-:W-:-:S05]  /*08a0*/  IMAD.WIDE R4, R7, 0x4, R8 ;  /* 0x0000000407047825 */ /* 0x005fca00078e0208 */
[----:B------:R-:W2:Y:S01]  /*08b0*/  LDG.E R11, desc[UR16][R4.64] ;  /* 0x00000010040b7981 */ /* 0x000ea2000c1e1900 */
[----:B------:R-:W-:Y:S01]  /*08c0*/  VIADD R6, R6, 0x1 ;  /* 0x0000000106067836 */ /* 0x000fe20000000000 */
[----:B------:R-:W-:Y:S04]  /*08d0*/  BSSY.RECONVERGENT B0, `(.L_x_16) ;  /* 0x0000015000007945 */ /* 0x000fe80003800200 */
[----:B------:R-:W-:Y:S02]  /*08e0*/  ISETP.NE.AND P1, PT, R6, RZ, PT ;  /* 0x000000ff0600720c */ /* 0x000fe40003f25270 */
[----:B--2---:R-:W-:-:S04]  /*08f0*/  ISETP.NE.AND P0, PT, R11, RZ, PT ;  /* 0x000000ff0b00720c */ /* 0x004fc80003f05270 */
[----:B------:R-:W-:-:S13]  /*0900*/  ISETP.EQ.OR P0, PT, R0, RZ, !P0 ;  /* 0x000000ff0000720c */ /* 0x000fda0004702670 */
[----:B------:R-:W-:Y:S05]  /*0910*/  @P0 BRA `(.L_x_17) ;  /* 0x0000000000400947 */ /* 0x000fea0003800000 */
[----:B------:R-:W-:Y:S02]  /*0920*/  IMAD.MOV.U32 R4, RZ, RZ, R12 ;  /* 0x000000ffff047224 */ /* 0x000fe400078e000c */
[----:B------:R-:W-:-:S05]  /*0930*/  IMAD.MOV.U32 R5, RZ, RZ, R13 ;  /* 0x000000ffff057224 */ /* 0x000fca00078e000d */
        /* <DEDUP_REMOVED lines=8> */
[----:B------:R-:W-:-:S02]  /*09c0*/  IMAD.MOV.U32 R5, RZ, RZ, R15 ;  /* 0x000000ffff057224 */ /* 0x000fc400078e000f */
[----:B--2---:R-:W-:-:S05]  /*09d0*/  IMAD.IADD R4, R11, 0x1, R4 ;  /* 0x000000010b047824 */ /* 0x004fca00078e0204 */
[----:B------:R-:W-:Y:S01]  /*09e0*/  CREDUX.MIN.S32 UR5, R4 ;  /* 0x00000000040572cc */ /* 0x000fe20000008200 */
[----:B------:R-:W-:-:S12]  /*09f0*/  IMAD.MOV.U32 R4, RZ, RZ, R10 ;  /* 0x000000ffff047224 */ /* 0x000fd800078e000a */
[----:B------:R-:W-:-:S05]  /*0a00*/  MOV R11, UR5 ;  /* 0x00000005000b7c02 */ /* 0x000fca0008000f00 */
[----:B------:R0:W-:Y:S02]  /*0a10*/  @P0 REDG.E.MIN.S32.STRONG.GPU desc[UR16][R4.64], R11 ;  /* 0x0000000b0400098e */ /* 0x0001e4000c92e310 */
.L_x_17:
[----:B------:R-:W-:Y:S05]  /*0a20*/  BSYNC.RECONVERGENT B0 ;  /* 0x0000000000007941 */ /* 0x000fea0003800200 */
.L_x_16:
[----:B------:R-:W-:Y:S01]  /*0a30*/  IADD3 R10, P0, PT, R10, 0x4, RZ ;  /* 0x000000040a0a7810 */ /* 0x000fe20007f1e0ff */
[----:B------:R-:W-:Y:S01]  /*0a40*/  VIADD R7, R7, 0x1 ;  /* 0x0000000107077836 */ /* 0x000fe20000000000 */
[----:B------:R-:W-:Y:S01]  /*0a50*/  IADD3 R12, P2, PT, R12, 0x4, RZ ;  /* 0x000000040c0c7810 */ /* 0x000fe20007f5e0ff */
[----:B------:R-:W-:Y:S02]  /*0a60*/  VIADD R0, R0, 0x1 ;  /* 0x0000000100007836 */ /* 0x000fe40000000000 */
[----:B------:R-:W-:Y:S02]  /*0a70*/  IMAD.X R15, RZ, RZ, R15, P0 ;  /* 0x000000ffff0f7224 */ /* 0x000fe400000e060f */
[----:B------:R-:W-:Y:S01]  /*0a80*/  IMAD.X R13, RZ, RZ, R13, P2 ;  /* 0x000000ffff0d7224 */ /* 0x000fe200010e060d */
[----:B------:R-:W-:Y:S07]  /*0a90*/  @P1 BRA `(.L_x_18) ;  /* 0xfffffffc00801947 */ /* 0x000fee000383ffff */
[----:B------:R-:W-:Y:S05]  /*0aa0*/  EXIT ;  /* 0x000000000000794d */ /* 0x000fea0003800000 */
.L_x_19:
        /* <DEDUP_REMOVED lines=13> */
.L_x_31:


//--------------------- .text._Z11findAllMinsPiS_i --------------------------
	.section	.text._Z11findAllMinsPiS_i,"ax",@progbits
	.align	128
        .global         _Z11findAllMinsPiS_i
        .type           _Z11findAllMinsPiS_i,@function
        .size           _Z11findAllMinsPiS_i,(.L_x_32 - _Z11findAllMinsPiS_i)
        .other          _Z11findAllMinsPiS_i,@"STO_CUDA_ENTRY STV_DEFAULT"
_Z11findAllMinsPiS_i:
.text._Z11findAllMinsPiS_i:
        /* <DEDUP_REMOVED lines=8> */
[----:B------:R-:W-:Y:S01]  /*0080*/  UISETP.GE.AND UP0, UPT, UR9, 0x1, UPT ;  /* 0x000000010900788c */ /* 0x000fe2000bf06270 */
[----:B------:R-:W-:Y:S01]  /*0090*/  IMAD.MOV.U32 R0, RZ, RZ, 0x7fffffff ;  /* 0x7fffffffff007424 */ /* 0x000fe200078e00ff */
[----:B------:R-:W0:Y:S07]  /*00a0*/  LDCU.64 UR10, c[0x0][0x358] ;  /* 0x00006b00ff0a77ac */ /* 0x000e2e0008000a00 */
[----:B------:R-:W-:Y:S05]  /*00b0*/  BRA.U !UP0, `(.L_x_20) ;  /* 0x0000000908487547 */ /* 0x000fea000b800000 */
[----:B------:R-:W-:Y:S02]  /*00c0*/  UISETP.GE.U32.AND UP0, UPT, UR9, 0x4, UPT ;  /* 0x000000040900788c */ /* 0x000fe4000bf06070 */
[----:B------:R-:W-:Y:S01]  /*00d0*/  IMAD R9, R8, UR9, RZ ;  /* 0x0000000908097c24 */ /* 0x000fe2000f8e02ff */
[----:B------:R-:W-:Y:S01]  /*00e0*/  ULOP3.LUT UR5, UR9, 0x3, URZ, 0xc0, !UPT ;  /* 0x0000000309057892 */ /* 0x000fe2000f8ec0ff */
[----:B------:R-:W-:Y:S01]  /*00f0*/  IMAD.MOV.U32 R0, RZ, RZ, 0x7fffffff ;  /* 0x7fffffffff007424 */ /* 0x000fe200078e00ff */
[----:B------:R-:W-:-:S04]  /*0100*/  UMOV UR4, URZ ;  /* 0x000000ff00047c82 */ /* 0x000fc80008000000 */
[----:B------:R-:W-:Y:S06]  /*0110*/  BRA.U !UP0, `(.L_x_21) ;  /* 0x0000000508fc7547 */ /* 0x000fec000b800000 */
[----:B------:R-:W1:Y:S01]  /*0120*/  LDCU.64 UR6, c[0x0][0x380] ;  /* 0x00007000ff0677ac */ /* 0x000e620008000a00 */
[----:B------:R-:W-:Y:S02]  /*0130*/  IMAD.MOV.U32 R0, RZ, RZ, 0x7fffffff ;  /* 0x7fffffffff007424 */ /* 0x000fe400078e00ff */
[----:B------:R-:W-:Y:S01]  /*0140*/  IMAD.MOV.U32 R11, RZ, RZ, R9 ;  /* 0x000000ffff0b7224 */ /* 0x000fe200078e0009 */
[----:B------:R-:W-:-:S04]  /*0150*/  ULOP3.LUT UR4, UR9, 0x7ffffffc, URZ, 0xc0, !UPT ;  /* 0x7ffffffc09047892 */ /* 0x000fc8000f8ec0ff */
[----:B------:R-:W-:Y:S02]  /*0160*/  UIADD3 UR8, UPT, UPT, -UR4, URZ, URZ ;  /* 0x000000ff04087290 */ /* 0x000fe4000fffe1ff */
[----:B-1----:R-:W-:-:S04]  /*0170*/  UIADD3 UR6, UP0, UPT, UR6, 0x8, URZ ;  /* 0x0000000806067890 */ /* 0x002fc8000ff1e0ff */
[----:B------:R-:W-:Y:S02]  /*0180*/  UIADD3.X UR7, UPT, UPT, URZ, UR7, URZ, UP0, !UPT ;  /* 0x00000007ff077290 */ /* 0x000fe400087fe4ff */
[----:B------:R-:W-:Y:S01]  /*0190*/  UISETP.GE.AND UP0, UPT, UR8, URZ, UPT ;  /* 0x000000ff0800728c */ /* 0x000fe2000bf06270 */
[----:B------:R-:W-:-:S03]  /*01a0*/  IMAD.U32 R2, RZ, RZ, UR6 ;  /* 0x00000006ff027e24 */ /* 0x000fc6000f8e00ff */
[----:B------:R-:W-:-:S05]  /*01b0*/  IMAD.U32 R3, RZ, RZ, UR7 ;  /* 0x00000007ff037e24 */ /* 0x000fca000f8e00ff */
[----:B------:R-:W-:Y:S05]  /*01c0*/  BRA.U UP0, `(.L_x_22) ;  /* 0x00000005008c7547 */ /* 0x000fea000b800000 */
[----:B------:R-:W-:Y:S02]  /*01d0*/  UIADD3 UR6, UPT, UPT, -UR8, URZ, URZ ;  /* 0x000000ff08067290 */ /* 0x000fe4000fffe1ff */
[----:B------:R-:W-:Y:S02]  /*01e0*/  UPLOP3.LUT UP0, UPT, UPT, UPT, UPT, 0x80, 0x8 ;  /* 0x000000000008789c */ /* 0x000fe40003f0f070 */
[----:B------:R-:W-:-:S09]  /*01f0*/  UISETP.GT.AND UP1, UPT, UR6, 0xc, UPT ;  /* 0x0000000c0600788c */ /* 0x000fd2000bf24270 */
[----:B------:R-:W-:Y:S05]  /*0200*/  BRA.U !UP1, `(.L_x_23) ;  /* 0x0000000109f07547 */ /* 0x000fea000b800000 */
[----:B------:R-:W-:-:S11]  /*0210*/  UPLOP3.LUT UP0, UPT, UPT, UPT, UPT, 0x40, 0x4 ;  /* 0x000000000004789c */ /* 0x000fd60003f0e870 */
.L_x_24:
[----:B------:R-:W-:-:S05]  /*0220*/  IMAD.WIDE R12, R11, 0x4, R2 ;  /* 0x000000040b0c7825 */ /* 0x000fca00078e0202 */
[----:B0-----:R-:W2:Y:S01]  /*0230*/  LDG.E R10, desc[UR10][R12.64+-0x8] ;  /* 0xfffff80a0c0a7981 */ /* 0x001ea2000c1e1900 */
[----:B------:R-:W-:-:S03]  /*0240*/  VIADD R7, R11, 0x4 ;  /* 0x000000040b077836 */ /* 0x000fc60000000000 */
[----:B------:R-:W3:Y:S01]  /*0250*/  LDG.E R14, desc[UR10][R12.64+-0x4] ;  /* 0xfffffc0a0c0e7981 */ /* 0x000ee2000c1e1900 */
[----:B------:R-:W-:-:S03]  /*0260*/  IMAD.WIDE R6, R7, 0x4, R2 ;  /* 0x0000000407067825 */ /* 0x000fc600078e0202 */
[----:B------:R-:W4:Y:S04]  /*0270*/  LDG.E R15, desc[UR10][R12.64] ;  /* 0x0000000a0c0f7981 */ /* 0x000f28000c1e1900 */
[----:B------:R0:W5:Y:S04]  /*0280*/  LDG.E R19, desc[UR10][R12.64+0x4] ;  /* 0x0000040a0c137981 */ /* 0x000168000c1e1900 */
[----:B------:R-:W5:Y:S01]  /*0290*/  LDG.E R18, desc[UR10][R6.64+-0x8] ;  /* 0xfffff80a06127981 */ /* 0x000f62000c1e1900 */
[----:B------:R-:W-:-:S03]  /*02a0*/  VIADD R5, R11, 0x8 ;  /* 0x000000080b057836 */ /* 0x000fc60000000000 */
[----:B------:R-:W5:Y:S01]  /*02b0*/  LDG.E R17, desc[UR10][R6.64+-0x4] ;  /* 0xfffffc0a06117981 */ /* 0x000f62000c1e1900 */
[----:B------:R-:W-:-:S03]  /*02c0*/  IMAD.WIDE R4, R5, 0x4, R2 ;  /* 0x0000000405047825 */ /* 0x000fc600078e0202 */
[----:B------:R-:W5:Y:S04]  /*02d0*/  LDG.E R16, desc[UR10][R6.64] ;  /* 0x0000000a06107981 */ /* 0x000f68000c1e1900 */
[----:B------:R-:W5:Y:S04]  /*02e0*/  LDG.E R20, desc[UR10][R6.64+0x4] ;  /* 0x0000040a06147981 */ /* 0x000f68000c1e1900 */
[----:B------:R-:W5:Y:S01]  /*02f0*/  LDG.E R21, desc[UR10][R4.64+-0x8] ;  /* 0xfffff80a04157981 */ /* 0x000f62000c1e1900 */
[----:B------:R-:W-:-:S03]  /*0300*/  VIADD R25, R11, 0xc ;  /* 0x0000000c0b197836 */ /* 0x000fc60000000000 */
[----:B------:R-:W5:Y:S01]  /*0310*/  LDG.E R22, desc[UR10][R4.64+-0x4] ;  /* 0xfffffc0a04167981 */ /* 0x000f62000c1e1900 */
[----:B0-----:R-:W-:-:S03]  /*0320*/  IMAD.WIDE R12, R25, 0x4, R2 ;  /* 0x00000004190c7825 */ /* 0x001fc600078e0202 */
[----:B------:R-:W5:Y:S04]  /*0330*/  LDG.E R23, desc[UR10][R4.64] ;  /* 0x0000000a04177981 */ /* 0x000f68000c1e1900 */
[----:B------:R-:W5:Y:S04]  /*0340*/  LDG.E R24, desc[UR10][R4.64+0x4] ;  /* 0x0000040a04187981 */ /* 0x000f68000c1e1900 */
[----:B------:R-:W5:Y:S04]  /*0350*/  LDG.E R25, desc[UR10][R12.64+-0x8] ;  /* 0xfffff80a0c197981 */ /* 0x000f68000c1e1900 */
[----:B------:R-:W5:Y:S04]  /*0360*/  LDG.E R26, desc[UR10][R12.64+-0x4] ;  /* 0xfffffc0a0c1a7981 */ /* 0x000f68000c1e1900 */
[----:B------:R-:W5:Y:S04]  /*0370*/  LDG.E R27, desc[UR10][R12.64] ;  /* 0x0000000a0c1b7981 */ /* 0x000f68000c1e1900 */
[----:B------:R-:W5:Y:S01]  /*0380*/  LDG.E R28, desc[UR10][R12.64+0x4] ;  /* 0x0000040a0c1c7981 */ /* 0x000f62000c1e1900 */
[----:B------:R-:W-:Y:S01]  /*0390*/  UIADD3 UR8, UPT, UPT, UR8, 0x10, URZ ;  /* 0x0000001008087890 */ /* 0x000fe2000fffe0ff */
[----:B------:R-:W-:-:S03]  /*03a0*/  VIADD R11, R11, 0x10 ;  /* 0x000000100b0b7836 */ /* 0x000fc60000000000 */
[----:B------:R-:W-:Y:S01]  /*03b0*/  UISETP.GE.AND UP1, UPT, UR8, -0xc, UPT ;  /* 0xfffffff40800788c */ /* 0x000fe2000bf26270 */
[----:B--2---:R-:W-:Y:S02]  /*03c0*/  ISETP.GT.AND P2, PT, R10, RZ, PT ;  /* 0x000000ff0a00720c */ /* 0x004fe40003f44270 */
[----:B---3--:R-:W-:Y:S02]  /*03d0*/  ISETP.GT.AND P3, PT, R14, RZ, PT ;  /* 0x000000ff0e00720c */ /* 0x008fe40003f64270 */
[----:B----4-:R-:W-:Y:S02]  /*03e0*/  ISETP.GT.AND P0, PT, R15, RZ, PT ;  /* 0x000000ff0f00720c */ /* 0x010fe40003f04270 */
[----:B-----5:R-:W-:-:S07]  /*03f0*/  ISETP.GT.AND P1, PT, R19, RZ, PT ;  /* 0x000000ff1300720c */ /* 0x020fce0003f24270 */
[----:B------:R-:W-:Y:S02]  /*0400*/  @P2 VIMNMX R0, PT, PT, R10, R0, PT ;  /* 0x000000000a002248 */ /* 0x000fe40003fe0100 */
[----:B------:R-:W-:Y:S02]  /*0410*/  ISETP.GT.AND P2, PT, R18, RZ, PT ;  /* 0x000000ff1200720c */ /* 0x000fe40003f44270 */
[----:B------:R-:W-:Y:S02]  /*0420*/  @P3 VIMNMX R0, PT, PT, R0, R14, PT ;  /* 0x0000000e00003248 */ /* 0x000fe40003fe0100 */
[----:B------:R-:W-:Y:S02]  /*0430*/  ISETP.GT.AND P3, PT, R17, RZ, PT ;  /* 0x000000ff1100720c */ /* 0x000fe40003f64270 */
[----:B------:R-:W-:Y:S02]  /*0440*/  @P0 VIMNMX R0, PT, PT, R0, R15, PT ;  /* 0x0000000f00000248 */ /* 0x000fe40003fe0100 */
[----:B------:R-:W-:-:S02]  /*0450*/  ISETP.GT.AND P0, PT, R16, RZ, PT ;  /* 0x000000ff1000720c */ /* 0x000fc40003f04270 */
        /* <DEDUP_REMOVED lines=18> */
[----:B------:R-:W-:-:S04]  /*0580*/  @P2 VIMNMX R0, PT, PT, R0, R25, PT ;  /* 0x0000001900002248 */ /* 0x000fc80003fe0100 */
[----:B------:R-:W-:-:S04]  /*0590*/  @P3 VIMNMX R0, PT, PT, R0, R26, PT ;  /* 0x0000001a00003248 */ /* 0x000fc80003fe0100 */
[----:B------:R-:W-:-:S04]  /*05a0*/  @P0 VIMNMX R0, PT, PT, R0, R27, PT ;  /* 0x0000001b00000248 */ /* 0x000fc80003fe0100 */
[----:B------:R-:W-:Y:S01]  /*05b0*/  @P1 VIMNMX R0, PT, PT, R0, R28, PT ;  /* 0x0000001c00001248 */ /* 0x000fe20003fe0100 */
[----:B------:R-:W-:Y:S06]  /*05c0*/  BRA.U !UP1, `(.L_x_24) ;  /* 0xfffffffd09147547 */ /* 0x000fec000b83ffff */
.L_x_23:
[----:B------:R-:W-:-:S04]  /*05d0*/  UIADD3 UR6, UPT, UPT, -UR8, URZ, URZ ;  /* 0x000000ff08067290 */ /* 0x000fc8000fffe1ff */
[----:B------:R-:W-:-:S09]  /*05e0*/  UISETP.GT.AND UP1, UPT, UR6, 0x4, UPT ;  /* 0x000000040600788c */ /* 0x000fd2000bf24270 */
[----:B------:R-:W-:Y:S05]  /*05f0*/  BRA.U !UP1, `(.L_x_25) ;  /* 0x0000000109787547 */ /* 0x000fea000b800000 */
[----:B------:R-:W-:-:S05]  /*0600*/  IMAD.WIDE R4, R11, 0x4, R2 ;  /* 0x000000040b047825 */ /* 0x000fca00078e0202 */
[----:B0-----:R-:W2:Y:S01]  /*0610*/  LDG.E R13, desc[UR10][R4.64+-0x8] ;  /* 0xfffff80a040d7981 */ /* 0x001ea2000c1e1900 */
[----:B------:R-:W-:-:S03]  /*0620*/  VIADD R7, R11, 0x4 ;  /* 0x000000040b077836 */ /* 0x000fc60000000000 */
[----:B------:R-:W3:Y:S01]  /*0630*/  LDG.E R15, desc[UR10][R4.64+-0x4] ;  /* 0xfffffc0a040f7981 */ /* 0x000ee2000c1e1900 */
[----:B------:R-:W-:-:S03]  /*0640*/  IMAD.WIDE R6, R7, 0x4, R2 ;  /* 0x0000000407067825 */ /* 0x000fc600078e0202 */
[----:B------:R-:W4:Y:S04]  /*0650*/  LDG.E R17, desc[UR10][R4.64] ;  /* 0x0000000a04117981 */ /* 0x000f28000c1e1900 */
[----:B------:R-:W5:Y:S04]  /*0660*/  LDG.E R19, desc[UR10][R4.64+0x4] ;  /* 0x0000040a04137981 */ /* 0x000f68000c1e1900 */
[----:B------:R-:W5:Y:S04]  /*0670*/  LDG.E R21, desc[UR10][R6.64+-0x8] ;  /* 0xfffff80a06157981 */ /* 0x000f68000c1e1900 */
[----:B------:R-:W5:Y:S04]  /*0680*/  LDG.E R23, desc[UR10][R6.64+-0x4] ;  /* 0xfffffc0a06177981 */ /* 0x000f68000c1e1900 */
[----:B------:R-:W5:Y:S04]  /*0690*/  LDG.E R25, desc[UR10][R6.64] ;  /* 0x0000000a06197981 */ /* 0x000f68000c1e1900 */
[----:B------:R-:W5:Y:S01]  /*06a0*/  LDG.E R27, desc[UR10][R6.64+0x4] ;  /* 0x0000040a061b7981 */ /* 0x000f62000c1e1900 */
[----:B------:R-:W-:Y:S01]  /*06b0*/  VIADD R11, R11, 0x8 ;  /* 0x000000080b0b7836 */ /* 0x000fe20000000000 */
[----:B------:R-:W-:-:S02]  /*06c0*/  UIADD3 UR8, UPT, UPT, UR8, 0x8, URZ ;  /* 0x0000000808087890 */ /* 0x000fc4000fffe0ff */
[----:B------:R-:W-:Y:S01]  /*06d0*/  UPLOP3.LUT UP0, UPT, UPT, UPT, UPT, 0x40, 0x4 ;  /* 0x000000000004789c */ /* 0x000fe20003f0e870 */
        /* <DEDUP_REMOVED lines=12> */
[----:B------:R-:W-:-:S04]  /*07a0*/  @P2 VIMNMX R0, PT, PT, R0, R21, PT ;  /* 0x0000001500002248 */ /* 0x000fc80003fe0100 */
[----:B------:R-:W-:-:S04]  /*07b0*/  @P3 VIMNMX R0, PT, PT, R0, R23, PT ;  /* 0x0000001700003248 */ /* 0x000fc80003fe0100 */
[----:B------:R-:W-:-:S04]  /*07c0*/  @P0 VIMNMX R0, PT, PT, R0, R25, PT ;  /* 0x0000001900000248 */ /* 0x000fc80003fe0100 */
[----:B------:R-:W-:-:S07]  /*07d0*/  @P1 VIMNMX R0, PT, PT, R0, R27, PT ;  /* 0x0000001b00001248 */ /* 0x000fce0003fe0100 */
.L_x_25:
[----:B------:R-:W-:-:S09]  /*07e0*/  UISETP.NE.OR UP0, UPT, UR8, URZ, UP0 ;  /* 0x000000ff0800728c */ /* 0x000fd20008705670 */
[----:B------:R-:W-:Y:S05]  /*07f0*/  BRA.U !UP0, `(.L_x_21) ;  /* 0x0000000108447547 */ /* 0x000fea000b800000 */
.L_x_22:
[----:B------:R-:W-:-:S05]  /*0800*/  IMAD.WIDE R4, R11, 0x4, R2 ;  /* 0x000000040b047825 */ /* 0x000fca00078e0202 */
[----:B0-----:R-:W2:Y:S04]  /*0810*/  LDG.E R6, desc[UR10][R4.64+-0x8] ;  /* 0xfffff80a04067981 */ /* 0x001ea8000c1e1900 */
[----:B------:R-:W3:Y:S04]  /*0820*/  LDG.E R7, desc[UR10][R4.64+-0x4] ;  /* 0xfffffc0a04077981 */ /* 0x000ee8000c1e1900 */
[----:B------:R-:W4:Y:S04]  /*0830*/  LDG.E R10, desc[UR10][R4.64] ;  /* 0x0000000a040a7981 */ /* 0x000f28000c1e1900 */
[----:B------:R-:W5:Y:S01]  /*0840*/  LDG.E R12, desc[UR10][R4.64+0x4] ;  /* 0x0000040a040c7981 */ /* 0x000f62000c1e1900 */
[----:B------:R-:W-:Y:S01]  /*0850*/  UIADD3 UR8, UPT, UPT, UR8, 0x4, URZ ;  /* 0x0000000408087890 */ /* 0x000fe2000fffe0ff */
[----:B------:R-:W-:-:S03]  /*0860*/  VIADD R11, R11, 0x4 ;  /* 0x000000040b0b7836 */ /* 0x000fc60000000000 */
[----:B------:R-:W-:Y:S01]  /*0870*/  UISETP.NE.AND UP0, UPT, UR8, URZ, UPT ;  /* 0x000000ff0800728c */ /* 0x000fe2000bf05270 */
[----:B--2---:R-:W-:Y:S02]  /*0880*/  ISETP.GT.AND P0, PT, R6, RZ, PT ;  /* 0x000000ff0600720c */ /* 0x004fe40003f04270 */
[----:B---3--:R-:W-:Y:S02]  /*0890*/  ISETP.GT.AND P1, PT, R7, RZ, PT ;  /* 0x000000ff0700720c */ /* 0x008fe40003f24270 */
[----:B----4-:R-:W-:Y:S02]  /*08a0*/  ISETP.GT.AND P2, PT, R10, RZ, PT ;  /* 0x000000ff0a00720c */ /* 0x010fe40003f44270 */
[----:B-----5:R-:W-:-:S07]  /*08b0*/  ISETP.GT.AND P3, PT, R12, RZ, PT ;  /* 0x000000ff0c00720c */ /* 0x020fce0003f64270 */
[----:B------:R-:W-:-:S04]  /*08c0*/  @P0 VIMNMX R0, PT, PT, R6, R0, PT ;  /* 0x0000000006000248 */ /* 0x000fc80003fe0100 */
[----:B------:R-:W-:-:S04]  /*08d0*/  @P1 VIMNMX R0, PT, PT, R0, R7, PT ;  /* 0x0000000700001248 */ /* 0x000fc80003fe0100 */
[----:B------:R-:W-:-:S04]  /*08e0*/  @P2 VIMNMX R0, PT, PT, R0, R10, PT ;  /* 0x0000000a00002248 */ /* 0x000fc80003fe0100 */
[----:B------:R-:W-:Y:S01]  /*08f0*/  @P3 VIMNMX R0, PT, PT, R0, R12, PT ;  /* 0x0000000c00003248 */ /* 0x000fe20003fe0100 */
[----:B------:R-:W-:Y:S06]  /*0900*/  BRA.U UP0, `(.L_x_22) ;  /* 0xfffffffd00bc7547 */ /* 0x000fec000b83ffff */
.L_x_21:
[----:B------:R-:W-:-:S09]  /*0910*/  UISETP.NE.AND UP0, UPT, UR5, URZ, UPT ;  /* 0x000000ff0500728c */ /* 0x000fd2000bf05270 */
[----:B------:R-:W-:Y:S05]  /*0920*/  BRA.U !UP0, `(.L_x_20) ;  /* 0x00000001082c7547 */ /* 0x000fea000b800000 */
[----:B------:R-:W1:Y:S01]  /*0930*/  LDC.64 R4, c[0x0][0x380] ;  /* 0x0000e000ff047b82 */ /* 0x000e620000000a00 */
[----:B------:R-:W-:Y:S01]  /*0940*/  VIADD R9, R9, UR4 ;  /* 0x0000000409097c36 */ /* 0x000fe20008000000 */
[----:B------:R-:W-:-:S12]  /*0950*/  UIADD3 UR5, UPT, UPT, -UR5, URZ, URZ ;  /* 0x000000ff05057290 */ /* 0x000fd8000fffe1ff */
.L_x_26:
[----:B-1----:R-:W-:-:S06]  /*0960*/  IMAD.WIDE R2, R9, 0x4, R4 ;  /* 0x0000000409027825 */ /* 0x002fcc00078e0204 */
[----:B0-----:R-:W2:Y:S01]  /*0970*/  LDG.E R3, desc[UR10][R2.64] ;  /* 0x0000000a02037981 */ /* 0x001ea2000c1e1900 */
[----:B------:R-:W-:Y:S01]  /*0980*/  UIADD3 UR5, UPT, UPT, UR5, 0x1, URZ ;  /* 0x0000000105057890 */ /* 0x000fe2000fffe0ff */
[----:B------:R-:W-:-:S03]  /*0990*/  VIADD R9, R9, 0x1 ;  /* 0x0000000109097836 */ /* 0x000fc60000000000 */
[----:B------:R-:W-:Y:S01]  /*09a0*/  UISETP.NE.AND UP0, UPT, UR5, URZ, UPT ;  /* 0x000000ff0500728c */ /* 0x000fe2000bf05270 */
[----:B--2---:R-:W-:-:S13]  /*09b0*/  ISETP.GT.AND P0, PT, R3, RZ, PT ;  /* 0x000000ff0300720c */ /* 0x004fda0003f04270 */
[----:B------:R-:W-:Y:S01]  /*09c0*/  @P0 VIMNMX R0, PT, PT, R3, R0, PT ;  /* 0x0000000003000248 */ /* 0x000fe20003fe0100 */
[----:B------:R-:W-:Y:S06]  /*09d0*/  BRA.U UP0, `(.L_x_26) ;  /* 0xfffffffd00e07547 */ /* 0x000fec000b83ffff */
.L_x_20:
[----:B------:R-:W1:Y:S02]  /*09e0*/  LDC.64 R2, c[0x0][0x388] ;  /* 0x0000e200ff027b82 */ /* 0x000e640000000a00 */
[----:B-1----:R-:W-:-:S05]  /*09f0*/  IMAD.WIDE R8, R8, 0x4, R2 ;  /* 0x0000000408087825 */ /* 0x002fca00078e0202 */
[----:B0-----:R-:W-:Y:S01]  /*0a00*/  STG.E desc[UR10][R8.64], R0 ;  /* 0x0000000008007986 */ /* 0x001fe2000c10190a */
[----:B------:R-:W-:Y:S05]  /*0a10*/  EXIT ;  /* 0x000000000000794d */ /* 0x000fea0003800000 */
.L_x_27:
        /* <DEDUP_REMOVED lines=14> */
.L_x_32:


//--------------------- .nv.shared.reserved.0     --------------------------
	.section	.nv.shared.reserved.0,"aw",@nobits
	.weak		__nv_reservedSMEM_offset_0_alias
	.size		__nv_reservedSMEM_offset_0_alias, 0, 64
	.other		__nv_reservedSMEM_offset_0_alias,@"STO_CUDA_RESERVED_SHARED STV_DEFAULT"
__nv_reservedSMEM_offset_0_alias:
	.zero		0
	.zero		64


//--------------------- .nv.constant0._Z4initPiS_S_ii --------------------------
	.section	.nv.constant0._Z4initPiS_S_ii,"a",@progbits
	.sectionflags	@""
	.align	4
.nv.constant0._Z4initPiS_S_ii:
	.zero		928


//--------------------- .nv.constant0._Z6updatePiS_S_S_i --------------------------
	.section	.nv.constant0._Z6updatePiS_S_S_i,"a",@progbits
	.sectionflags	@""
	.align	4
.nv.constant0._Z6updatePiS_S_S_i:
	.zero		932


//--------------------- .nv.constant0._Z3minPiS_S_S_ii --------------------------
	.section	.nv.constant0._Z3minPiS_S_S_ii,"a",@progbits
	.sectionflags	@""
	.align	4
.nv.constant0._Z3minPiS_S_S_ii:
	.zero		936


//--------------------- .nv.constant0._Z5relaxPiS_S_iS_ --------------------------
	.section	.nv.constant0._Z5relaxPiS_S_iS_,"a",@progbits
	.sectionflags	@""
	.align	4
.nv.constant0._Z5relaxPiS_S_iS_:
	.zero		936


//--------------------- .nv.constant0._Z11findAllMinsPiS_i --------------------------
	.section	.nv.constant0._Z11findAllMinsPiS_i,"a",@progbits
	.sectionflags	@""
	.align	4
.nv.constant0._Z11findAllMinsPiS_i:
	.zero		916


//--------------------- SYMBOLS --------------------------

	.type		.nv.reservedSmem.offset0,@object
	.size		.nv.reservedSmem.offset0,0x4
